//
// Generated by NVIDIA NVVM Compiler
//
// Compiler Build ID: CL-36424714
// Cuda compilation tools, release 13.0, V13.0.88
// Based on NVVM 20.0.0
//

.version 9.0
.target sm_100
.address_size 64

	// .globl	_Z33kernel_normalize_and_find_closestPiS_PfS0_iS0_iS_

.visible .entry _Z33kernel_normalize_and_find_closestPiS_PfS0_iS0_iS_(
	.param .u64 .ptr .align 1 _Z33kernel_normalize_and_find_closestPiS_PfS0_iS0_iS__param_0,
	.param .u64 .ptr .align 1 _Z33kernel_normalize_and_find_closestPiS_PfS0_iS0_iS__param_1,
	.param .u64 .ptr .align 1 _Z33kernel_normalize_and_find_closestPiS_PfS0_iS0_iS__param_2,
	.param .u64 .ptr .align 1 _Z33kernel_normalize_and_find_closestPiS_PfS0_iS0_iS__param_3,
	.param .u32 _Z33kernel_normalize_and_find_closestPiS_PfS0_iS0_iS__param_4,
	.param .u64 .ptr .align 1 _Z33kernel_normalize_and_find_closestPiS_PfS0_iS0_iS__param_5,
	.param .u32 _Z33kernel_normalize_and_find_closestPiS_PfS0_iS0_iS__param_6,
	.param .u64 .ptr .align 1 _Z33kernel_normalize_and_find_closestPiS_PfS0_iS0_iS__param_7
)
{
	.reg .pred 	%p<26>;
	.reg .b32 	%r<87>;
	.reg .b32 	%f<86>;
	.reg .b64 	%rd<62>;

	ld.param.u64 	%rd6, [_Z33kernel_normalize_and_find_closestPiS_PfS0_iS0_iS__param_0];
	ld.param.u64 	%rd9, [_Z33kernel_normalize_and_find_closestPiS_PfS0_iS0_iS__param_1];
	ld.param.u64 	%rd10, [_Z33kernel_normalize_and_find_closestPiS_PfS0_iS0_iS__param_2];
	ld.param.u64 	%rd7, [_Z33kernel_normalize_and_find_closestPiS_PfS0_iS0_iS__param_3];
	ld.param.u32 	%r29, [_Z33kernel_normalize_and_find_closestPiS_PfS0_iS0_iS__param_4];
	ld.param.u64 	%rd11, [_Z33kernel_normalize_and_find_closestPiS_PfS0_iS0_iS__param_5];
	ld.param.u64 	%rd8, [_Z33kernel_normalize_and_find_closestPiS_PfS0_iS0_iS__param_7];
	cvta.to.global.u64 	%rd1, %rd10;
	cvta.to.global.u64 	%rd2, %rd11;
	cvta.to.global.u64 	%rd3, %rd9;
	mov.u32 	%r30, %ntid.x;
	mov.u32 	%r31, %ntid.y;
	mov.u32 	%r32, %tid.x;
	mov.u32 	%r33, %tid.y;
	mov.u32 	%r34, %ctaid.x;
	mov.u32 	%r35, %nctaid.x;
	mov.u32 	%r36, %ctaid.y;
	mad.lo.s32 	%r37, %r35, %r36, %r34;
	mad.lo.s32 	%r38, %r37, %r31, %r33;
	mad.lo.s32 	%r1, %r38, %r30, %r32;
	setp.ge.u32 	%p1, %r1, %r29;
	@%p1 bra 	$L__BB0_14;
	cvta.to.global.u64 	%rd12, %rd7;
	cvta.to.global.u64 	%rd13, %rd6;
	mul.wide.u32 	%rd14, %r1, 4;
	add.s64 	%rd15, %rd12, %rd14;
	ld.global.f32 	%f1, [%rd15];
	add.s64 	%rd16, %rd13, %rd14;
	ld.global.u32 	%r78, [%rd16];
	ld.global.u32 	%r3, [%rd16+4];
	setp.ge.s32 	%p2, %r78, %r3;
	mov.b32 	%r86, 0;
	@%p2 bra 	$L__BB0_13;
	sub.s32 	%r4, %r3, %r78;
	and.b32  	%r5, %r4, 7;
	sub.s32 	%r42, %r78, %r3;
	setp.gt.u32 	%p3, %r42, -8;
	mov.b32 	%r86, 0;
	mov.f32 	%f83, 0fC47A0000;
	@%p3 bra 	$L__BB0_5;
	and.b32  	%r44, %r4, -8;
	neg.s32 	%r74, %r44;
	add.s64 	%rd4, %rd3, 16;
	add.s64 	%rd5, %rd1, 16;
	mov.b32 	%r86, 0;
	mov.f32 	%f83, 0fC47A0000;
$L__BB0_4:
	.pragma "nounroll";
	mul.wide.s32 	%rd17, %r78, 4;
	add.s64 	%rd18, %rd4, %rd17;
	add.s64 	%rd19, %rd5, %rd17;
	ld.global.u32 	%r45, [%rd18+-16];
	mul.wide.s32 	%rd20, %r45, 4;
	add.s64 	%rd21, %rd2, %rd20;
	ld.global.f32 	%f11, [%rd21];
	ld.global.f32 	%f12, [%rd19+-16];
	mul.f32 	%f13, %f1, %f11;
	div.rn.f32 	%f14, %f12, %f13;
	setp.gt.f32 	%p4, %f14, %f83;
	selp.b32 	%r46, %r45, %r86, %p4;
	selp.f32 	%f15, %f14, %f83, %p4;
	ld.global.u32 	%r47, [%rd18+-12];
	mul.wide.s32 	%rd22, %r47, 4;
	add.s64 	%rd23, %rd2, %rd22;
	ld.global.f32 	%f16, [%rd23];
	ld.global.f32 	%f17, [%rd19+-12];
	mul.f32 	%f18, %f1, %f16;
	div.rn.f32 	%f19, %f17, %f18;
	setp.gt.f32 	%p5, %f19, %f15;
	selp.b32 	%r48, %r47, %r46, %p5;
	selp.f32 	%f20, %f19, %f15, %p5;
	ld.global.u32 	%r49, [%rd18+-8];
	mul.wide.s32 	%rd24, %r49, 4;
	add.s64 	%rd25, %rd2, %rd24;
	ld.global.f32 	%f21, [%rd25];
	ld.global.f32 	%f22, [%rd19+-8];
	mul.f32 	%f23, %f1, %f21;
	div.rn.f32 	%f24, %f22, %f23;
	setp.gt.f32 	%p6, %f24, %f20;
	selp.b32 	%r50, %r49, %r48, %p6;
	selp.f32 	%f25, %f24, %f20, %p6;
	ld.global.u32 	%r51, [%rd18+-4];
	mul.wide.s32 	%rd26, %r51, 4;
	add.s64 	%rd27, %rd2, %rd26;
	ld.global.f32 	%f26, [%rd27];
	ld.global.f32 	%f27, [%rd19+-4];
	mul.f32 	%f28, %f1, %f26;
	div.rn.f32 	%f29, %f27, %f28;
	setp.gt.f32 	%p7, %f29, %f25;
	selp.b32 	%r52, %r51, %r50, %p7;
	selp.f32 	%f30, %f29, %f25, %p7;
	ld.global.u32 	%r53, [%rd18];
	mul.wide.s32 	%rd28, %r53, 4;
	add.s64 	%rd29, %rd2, %rd28;
	ld.global.f32 	%f31, [%rd29];
	ld.global.f32 	%f32, [%rd19];
	mul.f32 	%f33, %f1, %f31;
	div.rn.f32 	%f34, %f32, %f33;
	setp.gt.f32 	%p8, %f34, %f30;
	selp.b32 	%r54, %r53, %r52, %p8;
	selp.f32 	%f35, %f34, %f30, %p8;
	ld.global.u32 	%r55, [%rd18+4];
	mul.wide.s32 	%rd30, %r55, 4;
	add.s64 	%rd31, %rd2, %rd30;
	ld.global.f32 	%f36, [%rd31];
	ld.global.f32 	%f37, [%rd19+4];
	mul.f32 	%f38, %f1, %f36;
	div.rn.f32 	%f39, %f37, %f38;
	setp.gt.f32 	%p9, %f39, %f35;
	selp.b32 	%r56, %r55, %r54, %p9;
	selp.f32 	%f40, %f39, %f35, %p9;
	ld.global.u32 	%r57, [%rd18+8];
	mul.wide.s32 	%rd32, %r57, 4;
	add.s64 	%rd33, %rd2, %rd32;
	ld.global.f32 	%f41, [%rd33];
	ld.global.f32 	%f42, [%rd19+8];
	mul.f32 	%f43, %f1, %f41;
	div.rn.f32 	%f44, %f42, %f43;
	setp.gt.f32 	%p10, %f44, %f40;
	selp.b32 	%r58, %r57, %r56, %p10;
	selp.f32 	%f45, %f44, %f40, %p10;
	ld.global.u32 	%r59, [%rd18+12];
	mul.wide.s32 	%rd34, %r59, 4;
	add.s64 	%rd35, %rd2, %rd34;
	ld.global.f32 	%f46, [%rd35];
	ld.global.f32 	%f47, [%rd19+12];
	mul.f32 	%f48, %f1, %f46;
	div.rn.f32 	%f49, %f47, %f48;
	setp.gt.f32 	%p11, %f49, %f45;
	selp.b32 	%r86, %r59, %r58, %p11;
	selp.f32 	%f83, %f49, %f45, %p11;
	add.s32 	%r78, %r78, 8;
	add.s32 	%r74, %r74, 8;
	setp.ne.s32 	%p12, %r74, 0;
	@%p12 bra 	$L__BB0_4;
$L__BB0_5:
	setp.eq.s32 	%p13, %r5, 0;
	@%p13 bra 	$L__BB0_13;
	and.b32  	%r16, %r4, 3;
	setp.lt.u32 	%p14, %r5, 4;
	@%p14 bra 	$L__BB0_8;
	mul.wide.s32 	%rd36, %r78, 4;
	add.s64 	%rd37, %rd3, %rd36;
	ld.global.u32 	%r61, [%rd37];
	mul.wide.s32 	%rd38, %r61, 4;
	add.s64 	%rd39, %rd2, %rd38;
	ld.global.f32 	%f50, [%rd39];
	add.s64 	%rd40, %rd1, %rd36;
	ld.global.f32 	%f51, [%rd40];
	mul.f32 	%f52, %f1, %f50;
	div.rn.f32 	%f53, %f51, %f52;
	setp.gt.f32 	%p15, %f53, %f83;
	selp.b32 	%r62, %r61, %r86, %p15;
	selp.f32 	%f54, %f53, %f83, %p15;
	ld.global.u32 	%r63, [%rd37+4];
	mul.wide.s32 	%rd41, %r63, 4;
	add.s64 	%rd42, %rd2, %rd41;
	ld.global.f32 	%f55, [%rd42];
	ld.global.f32 	%f56, [%rd40+4];
	mul.f32 	%f57, %f1, %f55;
	div.rn.f32 	%f58, %f56, %f57;
	setp.gt.f32 	%p16, %f58, %f54;
	selp.b32 	%r64, %r63, %r62, %p16;
	selp.f32 	%f59, %f58, %f54, %p16;
	ld.global.u32 	%r65, [%rd37+8];
	mul.wide.s32 	%rd43, %r65, 4;
	add.s64 	%rd44, %rd2, %rd43;
	ld.global.f32 	%f60, [%rd44];
	ld.global.f32 	%f61, [%rd40+8];
	mul.f32 	%f62, %f1, %f60;
	div.rn.f32 	%f63, %f61, %f62;
	setp.gt.f32 	%p17, %f63, %f59;
	selp.b32 	%r66, %r65, %r64, %p17;
	selp.f32 	%f64, %f63, %f59, %p17;
	ld.global.u32 	%r67, [%rd37+12];
	mul.wide.s32 	%rd45, %r67, 4;
	add.s64 	%rd46, %rd2, %rd45;
	ld.global.f32 	%f65, [%rd46];
	ld.global.f32 	%f66, [%rd40+12];
	mul.f32 	%f67, %f1, %f65;
	div.rn.f32 	%f68, %f66, %f67;
	setp.gt.f32 	%p18, %f68, %f64;
	selp.b32 	%r86, %r67, %r66, %p18;
	selp.f32 	%f83, %f68, %f64, %p18;
	add.s32 	%r78, %r78, 4;
$L__BB0_8:
	setp.eq.s32 	%p19, %r16, 0;
	@%p19 bra 	$L__BB0_13;
	setp.eq.s32 	%p20, %r16, 1;
	@%p20 bra 	$L__BB0_11;
	mul.wide.s32 	%rd47, %r78, 4;
	add.s64 	%rd48, %rd3, %rd47;
	ld.global.u32 	%r69, [%rd48];
	mul.wide.s32 	%rd49, %r69, 4;
	add.s64 	%rd50, %rd2, %rd49;
	ld.global.f32 	%f69, [%rd50];
	add.s64 	%rd51, %rd1, %rd47;
	ld.global.f32 	%f70, [%rd51];
	mul.f32 	%f71, %f1, %f69;
	div.rn.f32 	%f72, %f70, %f71;
	setp.gt.f32 	%p21, %f72, %f83;
	selp.b32 	%r70, %r69, %r86, %p21;
	selp.f32 	%f73, %f72, %f83, %p21;
	ld.global.u32 	%r71, [%rd48+4];
	mul.wide.s32 	%rd52, %r71, 4;
	add.s64 	%rd53, %rd2, %rd52;
	ld.global.f32 	%f74, [%rd53];
	ld.global.f32 	%f75, [%rd51+4];
	mul.f32 	%f76, %f1, %f74;
	div.rn.f32 	%f77, %f75, %f76;
	setp.gt.f32 	%p22, %f77, %f73;
	selp.b32 	%r86, %r71, %r70, %p22;
	selp.f32 	%f83, %f77, %f73, %p22;
	add.s32 	%r78, %r78, 2;
$L__BB0_11:
	and.b32  	%r72, %r4, 1;
	setp.eq.b32 	%p23, %r72, 1;
	not.pred 	%p24, %p23;
	@%p24 bra 	$L__BB0_13;
	mul.wide.s32 	%rd54, %r78, 4;
	add.s64 	%rd55, %rd3, %rd54;
	ld.global.u32 	%r73, [%rd55];
	mul.wide.s32 	%rd56, %r73, 4;
	add.s64 	%rd57, %rd2, %rd56;
	ld.global.f32 	%f78, [%rd57];
	add.s64 	%rd58, %rd1, %rd54;
	ld.global.f32 	%f79, [%rd58];
	mul.f32 	%f80, %f1, %f78;
	div.rn.f32 	%f81, %f79, %f80;
	setp.gt.f32 	%p25, %f81, %f83;
	selp.b32 	%r86, %r73, %r86, %p25;
$L__BB0_13:
	cvta.to.global.u64 	%rd59, %rd8;
	add.s64 	%rd61, %rd59, %rd14;
	st.global.u32 	[%rd61], %r86;
$L__BB0_14:
	ret;

}
	// .globl	_Z31kernel_compute_centroid_lengthsPiPfS0_i
.visible .entry _Z31kernel_compute_centroid_lengthsPiPfS0_i(
	.param .u64 .ptr .align 1 _Z31kernel_compute_centroid_lengthsPiPfS0_i_param_0,
	.param .u64 .ptr .align 1 _Z31kernel_compute_centroid_lengthsPiPfS0_i_param_1,
	.param .u64 .ptr .align 1 _Z31kernel_compute_centroid_lengthsPiPfS0_i_param_2,
	.param .u32 _Z31kernel_compute_centroid_lengthsPiPfS0_i_param_3
)
{
	.reg .pred 	%p<11>;
	.reg .b32 	%r<42>;
	.reg .b32 	%f<84>;
	.reg .b64 	%rd<20>;

	ld.param.u64 	%rd3, [_Z31kernel_compute_centroid_lengthsPiPfS0_i_param_0];
	ld.param.u64 	%rd5, [_Z31kernel_compute_centroid_lengthsPiPfS0_i_param_1];
	ld.param.u64 	%rd4, [_Z31kernel_compute_centroid_lengthsPiPfS0_i_param_2];
	ld.param.u32 	%r23, [_Z31kernel_compute_centroid_lengthsPiPfS0_i_param_3];
	cvta.to.global.u64 	%rd1, %rd5;
	mov.u32 	%r24, %ntid.x;
	mov.u32 	%r25, %ntid.y;
	mov.u32 	%r26, %tid.x;
	mov.u32 	%r27, %tid.y;
	mov.u32 	%r28, %ctaid.x;
	mov.u32 	%r29, %nctaid.x;
	mov.u32 	%r30, %ctaid.y;
	mad.lo.s32 	%r31, %r29, %r30, %r28;
	mad.lo.s32 	%r32, %r31, %r25, %r27;
	mad.lo.s32 	%r1, %r32, %r24, %r26;
	setp.ge.u32 	%p1, %r1, %r23;
	@%p1 bra 	$L__BB1_15;
	cvta.to.global.u64 	%rd6, %rd3;
	mul.wide.u32 	%rd7, %r1, 4;
	add.s64 	%rd8, %rd6, %rd7;
	ld.global.u32 	%r37, [%rd8];
	ld.global.u32 	%r3, [%rd8+4];
	setp.ge.s32 	%p2, %r37, %r3;
	mov.f32 	%f83, 0f00000000;
	@%p2 bra 	$L__BB1_14;
	sub.s32 	%r4, %r3, %r37;
	and.b32  	%r5, %r4, 15;
	sub.s32 	%r33, %r37, %r3;
	setp.gt.u32 	%p3, %r33, -16;
	mov.f32 	%f83, 0f00000000;
	@%p3 bra 	$L__BB1_5;
	and.b32  	%r34, %r4, -16;
	neg.s32 	%r35, %r34;
	add.s64 	%rd2, %rd1, 32;
	mov.f32 	%f83, 0f00000000;
$L__BB1_4:
	.pragma "nounroll";
	mul.wide.s32 	%rd9, %r37, 4;
	add.s64 	%rd10, %rd2, %rd9;
	ld.global.f32 	%f18, [%rd10+-32];
	fma.rn.f32 	%f19, %f18, %f18, %f83;
	ld.global.f32 	%f20, [%rd10+-28];
	fma.rn.f32 	%f21, %f20, %f20, %f19;
	ld.global.f32 	%f22, [%rd10+-24];
	fma.rn.f32 	%f23, %f22, %f22, %f21;
	ld.global.f32 	%f24, [%rd10+-20];
	fma.rn.f32 	%f25, %f24, %f24, %f23;
	ld.global.f32 	%f26, [%rd10+-16];
	fma.rn.f32 	%f27, %f26, %f26, %f25;
	ld.global.f32 	%f28, [%rd10+-12];
	fma.rn.f32 	%f29, %f28, %f28, %f27;
	ld.global.f32 	%f30, [%rd10+-8];
	fma.rn.f32 	%f31, %f30, %f30, %f29;
	ld.global.f32 	%f32, [%rd10+-4];
	fma.rn.f32 	%f33, %f32, %f32, %f31;
	ld.global.f32 	%f34, [%rd10];
	fma.rn.f32 	%f35, %f34, %f34, %f33;
	ld.global.f32 	%f36, [%rd10+4];
	fma.rn.f32 	%f37, %f36, %f36, %f35;
	ld.global.f32 	%f38, [%rd10+8];
	fma.rn.f32 	%f39, %f38, %f38, %f37;
	ld.global.f32 	%f40, [%rd10+12];
	fma.rn.f32 	%f41, %f40, %f40, %f39;
	ld.global.f32 	%f42, [%rd10+16];
	fma.rn.f32 	%f43, %f42, %f42, %f41;
	ld.global.f32 	%f44, [%rd10+20];
	fma.rn.f32 	%f45, %f44, %f44, %f43;
	ld.global.f32 	%f46, [%rd10+24];
	fma.rn.f32 	%f47, %f46, %f46, %f45;
	ld.global.f32 	%f48, [%rd10+28];
	fma.rn.f32 	%f83, %f48, %f48, %f47;
	add.s32 	%r37, %r37, 16;
	add.s32 	%r35, %r35, 16;
	setp.ne.s32 	%p4, %r35, 0;
	@%p4 bra 	$L__BB1_4;
$L__BB1_5:
	setp.eq.s32 	%p5, %r5, 0;
	@%p5 bra 	$L__BB1_14;
	and.b32  	%r12, %r4, 7;
	setp.lt.u32 	%p6, %r5, 8;
	@%p6 bra 	$L__BB1_8;
	mul.wide.s32 	%rd11, %r37, 4;
	add.s64 	%rd12, %rd1, %rd11;
	ld.global.f32 	%f50, [%rd12];
	fma.rn.f32 	%f51, %f50, %f50, %f83;
	ld.global.f32 	%f52, [%rd12+4];
	fma.rn.f32 	%f53, %f52, %f52, %f51;
	ld.global.f32 	%f54, [%rd12+8];
	fma.rn.f32 	%f55, %f54, %f54, %f53;
	ld.global.f32 	%f56, [%rd12+12];
	fma.rn.f32 	%f57, %f56, %f56, %f55;
	ld.global.f32 	%f58, [%rd12+16];
	fma.rn.f32 	%f59, %f58, %f58, %f57;
	ld.global.f32 	%f60, [%rd12+20];
	fma.rn.f32 	%f61, %f60, %f60, %f59;
	ld.global.f32 	%f62, [%rd12+24];
	fma.rn.f32 	%f63, %f62, %f62, %f61;
	ld.global.f32 	%f64, [%rd12+28];
	fma.rn.f32 	%f83, %f64, %f64, %f63;
	add.s32 	%r37, %r37, 8;
$L__BB1_8:
	setp.eq.s32 	%p7, %r12, 0;
	@%p7 bra 	$L__BB1_14;
	and.b32  	%r15, %r4, 3;
	setp.lt.u32 	%p8, %r12, 4;
	@%p8 bra 	$L__BB1_11;
	mul.wide.s32 	%rd13, %r37, 4;
	add.s64 	%rd14, %rd1, %rd13;
	ld.global.f32 	%f66, [%rd14];
	fma.rn.f32 	%f67, %f66, %f66, %f83;
	ld.global.f32 	%f68, [%rd14+4];
	fma.rn.f32 	%f69, %f68, %f68, %f67;
	ld.global.f32 	%f70, [%rd14+8];
	fma.rn.f32 	%f71, %f70, %f70, %f69;
	ld.global.f32 	%f72, [%rd14+12];
	fma.rn.f32 	%f83, %f72, %f72, %f71;
	add.s32 	%r37, %r37, 4;
$L__BB1_11:
	setp.eq.s32 	%p9, %r15, 0;
	@%p9 bra 	$L__BB1_14;
	neg.s32 	%r40, %r15;
$L__BB1_13:
	.pragma "nounroll";
	mul.wide.s32 	%rd15, %r37, 4;
	add.s64 	%rd16, %rd1, %rd15;
	ld.global.f32 	%f73, [%rd16];
	fma.rn.f32 	%f83, %f73, %f73, %f83;
	add.s32 	%r37, %r37, 1;
	add.s32 	%r40, %r40, 1;
	setp.ne.s32 	%p10, %r40, 0;
	@%p10 bra 	$L__BB1_13;
$L__BB1_14:
	sqrt.rn.f32 	%f74, %f83;
	cvta.to.global.u64 	%rd17, %rd4;
	add.s64 	%rd19, %rd17, %rd7;
	st.global.f32 	[%rd19], %f74;
$L__BB1_15:
	ret;

}
	// .globl	_Z19kernel_subtract_absPiS_i
.visible .entry _Z19kernel_subtract_absPiS_i(
	.param .u64 .ptr .align 1 _Z19kernel_subtract_absPiS_i_param_0,
	.param .u64 .ptr .align 1 _Z19kernel_subtract_absPiS_i_param_1,
	.param .u32 _Z19kernel_subtract_absPiS_i_param_2
)
{
	.reg .pred 	%p<2>;
	.reg .b32 	%r<16>;
	.reg .b64 	%rd<8>;

	ld.param.u64 	%rd1, [_Z19kernel_subtract_absPiS_i_param_0];
	ld.param.u64 	%rd2, [_Z19kernel_subtract_absPiS_i_param_1];
	ld.param.u32 	%r2, [_Z19kernel_subtract_absPiS_i_param_2];
	mov.u32 	%r3, %ntid.x;
	mov.u32 	%r4, %ntid.y;
	mov.u32 	%r5, %tid.x;
	mov.u32 	%r6, %tid.y;
	mov.u32 	%r7, %ctaid.x;
	mov.u32 	%r8, %nctaid.x;
	mov.u32 	%r9, %ctaid.y;
	mad.lo.s32 	%r10, %r8, %r9, %r7;
	mad.lo.s32 	%r11, %r10, %r4, %r6;
	mad.lo.s32 	%r1, %r11, %r3, %r5;
	setp.ge.u32 	%p1, %r1, %r2;
	@%p1 bra 	$L__BB2_2;
	cvta.to.global.u64 	%rd3, %rd1;
	cvta.to.global.u64 	%rd4, %rd2;
	mul.wide.u32 	%rd5, %r1, 4;
	add.s64 	%rd6, %rd3, %rd5;
	ld.global.u32 	%r12, [%rd6];
	add.s64 	%rd7, %rd4, %rd5;
	ld.global.u32 	%r13, [%rd7];
	sub.s32 	%r14, %r12, %r13;
	abs.s32 	%r15, %r14;
	st.global.u32 	[%rd6], %r15;
$L__BB2_2:
	ret;

}
	// .globl	_Z11kernel_diffPiS_i
.visible .entry _Z11kernel_diffPiS_i(
	.param .u64 .ptr .align 1 _Z11kernel_diffPiS_i_param_0,
	.param .u64 .ptr .align 1 _Z11kernel_diffPiS_i_param_1,
	.param .u32 _Z11kernel_diffPiS_i_param_2
)
{
	.reg .pred 	%p<3>;
	.reg .b32 	%r<16>;
	.reg .b64 	%rd<8>;

	ld.param.u64 	%rd2, [_Z11kernel_diffPiS_i_param_0];
	ld.param.u64 	%rd3, [_Z11kernel_diffPiS_i_param_1];
	ld.param.u32 	%r2, [_Z11kernel_diffPiS_i_param_2];
	mov.u32 	%r3, %ntid.x;
	mov.u32 	%r4, %ntid.y;
	mov.u32 	%r5, %tid.x;
	mov.u32 	%r6, %tid.y;
	mov.u32 	%r7, %ctaid.x;
	mov.u32 	%r8, %nctaid.x;
	mov.u32 	%r9, %ctaid.y;
	mad.lo.s32 	%r10, %r8, %r9, %r7;
	mad.lo.s32 	%r11, %r10, %r4, %r6;
	mad.lo.s32 	%r1, %r11, %r3, %r5;
	setp.ge.u32 	%p1, %r1, %r2;
	@%p1 bra 	$L__BB3_4;
	cvta.to.global.u64 	%rd4, %rd2;
	cvta.to.global.u64 	%rd5, %rd3;
	mul.wide.u32 	%rd6, %r1, 4;
	add.s64 	%rd1, %rd4, %rd6;
	ld.global.u32 	%r12, [%rd1];
	add.s64 	%rd7, %rd5, %rd6;
	ld.global.u32 	%r13, [%rd7];
	setp.ne.s32 	%p2, %r12, %r13;
	@%p2 bra 	$L__BB3_3;
	mov.b32 	%r15, 0;
	st.global.u32 	[%rd1], %r15;
	bra.uni 	$L__BB3_4;
$L__BB3_3:
	mov.b32 	%r14, 1;
	st.global.u32 	[%rd1], %r14;
$L__BB3_4:
	ret;

}
	// .globl	_Z23kernel_average_clustersPfiPiS_
.visible .entry _Z23kernel_average_clustersPfiPiS_(
	.param .u64 .ptr .align 1 _Z23kernel_average_clustersPfiPiS__param_0,
	.param .u32 _Z23kernel_average_clustersPfiPiS__param_1,
	.param .u64 .ptr .align 1 _Z23kernel_average_clustersPfiPiS__param_2,
	.param .u64 .ptr .align 1 _Z23kernel_average_clustersPfiPiS__param_3
)
{
	.reg .pred 	%p<2>;
	.reg .b32 	%r<13>;
	.reg .b32 	%f<3>;
	.reg .b64 	%rd<12>;

	ld.param.u64 	%rd1, [_Z23kernel_average_clustersPfiPiS__param_0];
	ld.param.u32 	%r2, [_Z23kernel_average_clustersPfiPiS__param_1];
	ld.param.u64 	%rd2, [_Z23kernel_average_clustersPfiPiS__param_2];
	ld.param.u64 	%rd3, [_Z23kernel_average_clustersPfiPiS__param_3];
	mov.u32 	%r3, %ntid.x;
	mov.u32 	%r4, %ntid.y;
	mov.u32 	%r5, %tid.x;
	mov.u32 	%r6, %tid.y;
	mov.u32 	%r7, %ctaid.x;
	mov.u32 	%r8, %nctaid.x;
	mov.u32 	%r9, %ctaid.y;
	mad.lo.s32 	%r10, %r8, %r9, %r7;
	mad.lo.s32 	%r11, %r10, %r4, %r6;
	mad.lo.s32 	%r1, %r11, %r3, %r5;
	setp.ge.u32 	%p1, %r1, %r2;
	@%p1 bra 	$L__BB4_2;
	cvta.to.global.u64 	%rd4, %rd2;
	cvta.to.global.u64 	%rd5, %rd1;
	cvta.to.global.u64 	%rd6, %rd3;
	mul.wide.u32 	%rd7, %r1, 4;
	add.s64 	%rd8, %rd4, %rd7;
	ld.global.u32 	%r12, [%rd8];
	mul.wide.s32 	%rd9, %r12, 4;
	add.s64 	%rd10, %rd5, %rd9;
	ld.global.f32 	%f1, [%rd10];
	rcp.rn.f32 	%f2, %f1;
	add.s64 	%rd11, %rd6, %rd7;
	st.global.f32 	[%rd11], %f2;
$L__BB4_2:
	ret;

}


// ===== COMPILED SASS (sm_100) =====

	.target	sm_100

	.elftype	@"ET_EXEC"


//--------------------- .note.nv.tkinfo           --------------------------
	.section	.note.nv.tkinfo,"",@"SHT_NOTE"
	.sectionflags	@"SHF_NOTE_NV_TKINFO"
	.tkinfo
        /*0018*/ 	.word	0x00000002
        /*0030*/ 	.string	""
        /*0030*/ 	.string	"ptxas"
        /*0030*/ 	.string	"Cuda compilation tools, release 13.0, V13.0.88"
        /*0030*/ 	.string	"Build cuda_13.0.r13.0/compiler.36424714_0"
        /*0030*/ 	.string	"-arch sm_100 -m 64 "



//--------------------- .note.nv.cuinfo           --------------------------
	.section	.note.nv.cuinfo,"",@"SHT_NOTE"
	.sectionflags	@"SHF_NOTE_NV_CUINFO"
        /*0018*/ 	.short	0x0002
        /*001a*/ 	.short	0x0064
        /*001c*/ 	.short	0x0082
	.zero		2


//--------------------- .nv.info                  --------------------------
	.section	.nv.info,"",@"SHT_CUDA_INFO"
	.align	4


	//----- nvinfo : EIATTR_REGCOUNT
	.align		4
        /*0000*/ 	.byte	0x04, 0x2f
        /*0002*/ 	.short	(.L_1 - .L_0)
	.align		4
.L_0:
        /*0004*/ 	.word	index@(_Z33kernel_normalize_and_find_closestPiS_PfS0_iS0_iS_)
        /*0008*/ 	.word	0x00000020


	//----- nvinfo : EIATTR_FRAME_SIZE
	.align		4
.L_1:
        /*000c*/ 	.byte	0x04, 0x11
        /*000e*/ 	.short	(.L_3 - .L_2)
	.align		4
.L_2:
        /*0010*/ 	.word	index@($__internal_2_$__cuda_sm3x_div_rn_noftz_f32_slowpath)
        /*0014*/ 	.word	0x00000000


	//----- nvinfo : EIATTR_FRAME_SIZE
	.align		4
.L_3:
        /*0018*/ 	.byte	0x04, 0x11
        /*001a*/ 	.short	(.L_5 - .L_4)
	.align		4
.L_4:
        /*001c*/ 	.word	index@(_Z33kernel_normalize_and_find_closestPiS_PfS0_iS0_iS_)
        /*0020*/ 	.word	0x00000000


	//----- nvinfo : EIATTR_REGCOUNT
	.align		4
.L_5:
        /*0024*/ 	.byte	0x04, 0x2f
        /*0026*/ 	.short	(.L_7 - .L_6)
	.align		4
.L_6:
        /*0028*/ 	.word	index@(_Z31kernel_compute_centroid_lengthsPiPfS0_i)
        /*002c*/ 	.word	0x00000020


	//----- nvinfo : EIATTR_FRAME_SIZE
	.align		4
.L_7:
        /*0030*/ 	.byte	0x04, 0x11
        /*0032*/ 	.short	(.L_9 - .L_8)
	.align		4
.L_8:
        /*0034*/ 	.word	index@($__internal_1_$__cuda_sm20_sqrt_rn_f32_slowpath)
        /*0038*/ 	.word	0x00000000


	//----- nvinfo : EIATTR_FRAME_SIZE
	.align		4
.L_9:
        /*003c*/ 	.byte	0x04, 0x11
        /*003e*/ 	.short	(.L_11 - .L_10)
	.align		4
.L_10:
        /*0040*/ 	.word	index@(_Z31kernel_compute_centroid_lengthsPiPfS0_i)
        /*0044*/ 	.word	0x00000000


	//----- nvinfo : EIATTR_REGCOUNT
	.align		4
.L_11:
        /*0048*/ 	.byte	0x04, 0x2f
        /*004a*/ 	.short	(.L_13 - .L_12)
	.align		4
.L_12:
        /*004c*/ 	.word	index@(_Z19kernel_subtract_absPiS_i)
        /*0050*/ 	.word	0x0000000a


	//----- nvinfo : EIATTR_FRAME_SIZE
	.align		4
.L_13:
        /*0054*/ 	.byte	0x04, 0x11
        /*0056*/ 	.short	(.L_15 - .L_14)
	.align		4
.L_14:
        /*0058*/ 	.word	index@(_Z19kernel_subtract_absPiS_i)
        /*005c*/ 	.word	0x00000000


	//----- nvinfo : EIATTR_REGCOUNT
	.align		4
.L_15:
        /*0060*/ 	.byte	0x04, 0x2f
        /*0062*/ 	.short	(.L_17 - .L_16)
	.align		4
.L_16:
        /*0064*/ 	.word	index@(_Z11kernel_diffPiS_i)
        /*0068*/ 	.word	0x0000000a


	//----- nvinfo : EIATTR_FRAME_SIZE
	.align		4
.L_17:
        /*006c*/ 	.byte	0x04, 0x11
        /*006e*/ 	.short	(.L_19 - .L_18)
	.align		4
.L_18:
        /*0070*/ 	.word	index@(_Z11kernel_diffPiS_i)
        /*0074*/ 	.word	0x00000000


	//----- nvinfo : EIATTR_REGCOUNT
	.align		4
.L_19:
        /*0078*/ 	.byte	0x04, 0x2f
        /*007a*/ 	.short	(.L_21 - .L_20)
	.align		4
.L_20:
        /*007c*/ 	.word	index@(_Z23kernel_average_clustersPfiPiS_)
        /*0080*/ 	.word	0x0000000e


	//----- nvinfo : EIATTR_FRAME_SIZE
	.align		4
.L_21:
        /*0084*/ 	.byte	0x04, 0x11
        /*0086*/ 	.short	(.L_23 - .L_22)
	.align		4
.L_22:
        /*0088*/ 	.word	index@($__internal_0_$__cuda_sm20_rcp_rn_f32_slowpath)
        /*008c*/ 	.word	0x00000000


	//----- nvinfo : EIATTR_FRAME_SIZE
	.align		4
.L_23:
        /*0090*/ 	.byte	0x04, 0x11
        /*0092*/ 	.short	(.L_25 - .L_24)
	.align		4
.L_24:
        /*0094*/ 	.word	index@(_Z23kernel_average_clustersPfiPiS_)
        /*0098*/ 	.word	0x00000000


	//----- nvinfo : EIATTR_MIN_STACK_SIZE
	.align		4
.L_25:
        /*009c*/ 	.byte	0x04, 0x12
        /*009e*/ 	.short	(.L_27 - .L_26)
	.align		4
.L_26:
        /*00a0*/ 	.word	index@(_Z23kernel_average_clustersPfiPiS_)
        /*00a4*/ 	.word	0x00000000


	//----- nvinfo : EIATTR_MIN_STACK_SIZE
	.align		4
.L_27:
        /*00a8*/ 	.byte	0x04, 0x12
        /*00aa*/ 	.short	(.L_29 - .L_28)
	.align		4
.L_28:
        /*00ac*/ 	.word	index@(_Z11kernel_diffPiS_i)
        /*00b0*/ 	.word	0x00000000


	//----- nvinfo : EIATTR_MIN_STACK_SIZE
	.align		4
.L_29:
        /*00b4*/ 	.byte	0x04, 0x12
        /*00b6*/ 	.short	(.L_31 - .L_30)
	.align		4
.L_30:
        /*00b8*/ 	.word	index@(_Z19kernel_subtract_absPiS_i)
        /*00bc*/ 	.word	0x00000000


	//----- nvinfo : EIATTR_MIN_STACK_SIZE
	.align		4
.L_31:
        /*00c0*/ 	.byte	0x04, 0x12
        /*00c2*/ 	.short	(.L_33 - .L_32)
	.align		4
.L_32:
        /*00c4*/ 	.word	index@(_Z31kernel_compute_centroid_lengthsPiPfS0_i)
        /*00c8*/ 	.word	0x00000000


	//----- nvinfo : EIATTR_MIN_STACK_SIZE
	.align		4
.L_33:
        /*00cc*/ 	.byte	0x04, 0x12
        /*00ce*/ 	.short	(.L_35 - .L_34)
	.align		4
.L_34:
        /*00d0*/ 	.word	index@(_Z33kernel_normalize_and_find_closestPiS_PfS0_iS0_iS_)
        /*00d4*/ 	.word	0x00000000
.L_35:


//--------------------- .nv.compat                --------------------------
	.section	.nv.compat,"",@"SHT_CUDA_COMPAT_INFO"
	.align	4
        /*0000*/ 	.byte	0x02, 0x09, 0x00, 0x00, 0x02, 0x02, 0x01, 0x00, 0x02, 0x05, 0x05, 0x00, 0x03, 0x07, 0x01, 0x01
        /*0010*/ 	.byte	0x02, 0x03, 0x00, 0x00, 0x02, 0x06, 0x01, 0x00, 0x04, 0x0b, 0x08, 0x00, 0x01, 0x00, 0x00, 0x00
        /*0020*/ 	.byte	0x00, 0x00, 0x00, 0x00


//--------------------- .nv.info._Z23kernel_average_clustersPfiPiS_ --------------------------
	.section	.nv.info._Z23kernel_average_clustersPfiPiS_,"",@"SHT_CUDA_INFO"
	.sectionflags	@""
	.align	4


	//----- nvinfo : EIATTR_CUDA_API_VERSION
	.align		4
        /*0000*/ 	.byte	0x04, 0x37
        /*0002*/ 	.short	(.L_37 - .L_36)
.L_36:
        /*0004*/ 	.word	0x00000082


	//----- nvinfo : EIATTR_KPARAM_INFO
	.align		4
.L_37:
        /*0008*/ 	.byte	0x04, 0x17
        /*000a*/ 	.short	(.L_39 - .L_38)
.L_38:
        /*000c*/ 	.word	0x00000000
        /*0010*/ 	.short	0x0003
        /*0012*/ 	.short	0x0018
        /*0014*/ 	.byte	0x00, 0xf5, 0x21, 0x00


	//----- nvinfo : EIATTR_KPARAM_INFO
	.align		4
.L_39:
        /*0018*/ 	.byte	0x04, 0x17
        /*001a*/ 	.short	(.L_41 - .L_40)
.L_40:
        /*001c*/ 	.word	0x00000000
        /*0020*/ 	.short	0x0002
        /*0022*/ 	.short	0x0010
        /*0024*/ 	.byte	0x00, 0xf5, 0x21, 0x00


	//----- nvinfo : EIATTR_KPARAM_INFO
	.align		4
.L_41:
        /*0028*/ 	.byte	0x04, 0x17
        /*002a*/ 	.short	(.L_43 - .L_42)
.L_42:
        /*002c*/ 	.word	0x00000000
        /*0030*/ 	.short	0x0001
        /*0032*/ 	.short	0x0008
        /*0034*/ 	.byte	0x00, 0xf0, 0x11, 0x00


	//----- nvinfo : EIATTR_KPARAM_INFO
	.align		4
.L_43:
        /*0038*/ 	.byte	0x04, 0x17
        /*003a*/ 	.short	(.L_45 - .L_44)
.L_44:
        /*003c*/ 	.word	0x00000000
        /*0040*/ 	.short	0x0000
        /*0042*/ 	.short	0x0000
        /*0044*/ 	.byte	0x00, 0xf5, 0x21, 0x00


	//----- nvinfo : EIATTR_SPARSE_MMA_MASK
	.align		4
.L_45:
        /*0048*/ 	.byte	0x03, 0x50
        /*004a*/ 	.short	0x0000


	//----- nvinfo : EIATTR_MAXREG_COUNT
	.align		4
        /*004c*/ 	.byte	0x03, 0x1b
        /*004e*/ 	.short	0x00ff


	//----- nvinfo : EIATTR_MERCURY_ISA_VERSION
	.align		4
        /*0050*/ 	.byte	0x03, 0x5f
        /*0052*/ 	.short	0x0101


	//----- nvinfo : EIATTR_VRC_CTA_INIT_COUNT
	.align		4
        /*0054*/ 	.byte	0x02, 0x4a
	.zero		1
	.zero		1


	//----- nvinfo : EIATTR_EXIT_INSTR_OFFSETS
	.align		4
        /*0058*/ 	.byte	0x04, 0x1c
        /*005a*/ 	.short	(.L_47 - .L_46)


	//   ....[0]....
.L_46:
        /*005c*/ 	.word	0x000000d0


	//   ....[1]....
        /*0060*/ 	.word	0x00000250


	//----- nvinfo : EIATTR_CRS_STACK_SIZE
	.align		4
.L_47:
        /*0064*/ 	.byte	0x04, 0x1e
        /*0066*/ 	.short	(.L_49 - .L_48)
.L_48:
        /*0068*/ 	.word	0x00000000


	//----- nvinfo : EIATTR_CBANK_PARAM_SIZE
	.align		4
.L_49:
        /*006c*/ 	.byte	0x03, 0x19
        /*006e*/ 	.short	0x0020


	//----- nvinfo : EIATTR_PARAM_CBANK
	.align		4
        /*0070*/ 	.byte	0x04, 0x0a
        /*0072*/ 	.short	(.L_51 - .L_50)
	.align		4
.L_50:
        /*0074*/ 	.word	index@(.nv.constant0._Z23kernel_average_clustersPfiPiS_)
        /*0078*/ 	.short	0x0380
        /*007a*/ 	.short	0x0020


	//----- nvinfo : EIATTR_SW_WAR
	.align		4
.L_51:
        /*007c*/ 	.byte	0x04, 0x36
        /*007e*/ 	.short	(.L_53 - .L_52)
.L_52:
        /*0080*/ 	.word	0x00000008
.L_53:


//--------------------- .nv.info._Z11kernel_diffPiS_i --------------------------
	.section	.nv.info._Z11kernel_diffPiS_i,"",@"SHT_CUDA_INFO"
	.sectionflags	@""
	.align	4


	//----- nvinfo : EIATTR_CUDA_API_VERSION
	.align		4
        /*0000*/ 	.byte	0x04, 0x37
        /*0002*/ 	.short	(.L_55 - .L_54)
.L_54:
        /*0004*/ 	.word	0x00000082


	//----- nvinfo : EIATTR_KPARAM_INFO
	.align		4
.L_55:
        /*0008*/ 	.byte	0x04, 0x17
        /*000a*/ 	.short	(.L_57 - .L_56)
.L_56:
        /*000c*/ 	.word	0x00000000
        /*0010*/ 	.short	0x0002
        /*0012*/ 	.short	0x0010
        /*0014*/ 	.byte	0x00, 0xf0, 0x11, 0x00


	//----- nvinfo : EIATTR_KPARAM_INFO
	.align		4
.L_57:
        /*0018*/ 	.byte	0x04, 0x17
        /*001a*/ 	.short	(.L_59 - .L_58)
.L_58:
        /*001c*/ 	.word	0x00000000
        /*0020*/ 	.short	0x0001
        /*0022*/ 	.short	0x0008
        /*0024*/ 	.byte	0x00, 0xf5, 0x21, 0x00


	//----- nvinfo : EIATTR_KPARAM_INFO
	.align		4
.L_59:
        /*0028*/ 	.byte	0x04, 0x17
        /*002a*/ 	.short	(.L_61 - .L_60)
.L_60:
        /*002c*/ 	.word	0x00000000
        /*0030*/ 	.short	0x0000
        /*0032*/ 	.short	0x0000
        /*0034*/ 	.byte	0x00, 0xf5, 0x21, 0x00


	//----- nvinfo : EIATTR_SPARSE_MMA_MASK
	.align		4
.L_61:
        /*0038*/ 	.byte	0x03, 0x50
        /*003a*/ 	.short	0x0000


	//----- nvinfo : EIATTR_MAXREG_COUNT
	.align		4
        /*003c*/ 	.byte	0x03, 0x1b
        /*003e*/ 	.short	0x00ff


	//----- nvinfo : EIATTR_MERCURY_ISA_VERSION
	.align		4
        /*0040*/ 	.byte	0x03, 0x5f
        /*0042*/ 	.short	0x0101


	//----- nvinfo : EIATTR_VRC_CTA_INIT_COUNT
	.align		4
        /*0044*/ 	.byte	0x02, 0x4a
	.zero		1
	.zero		1


	//----- nvinfo : EIATTR_EXIT_INSTR_OFFSETS
	.align		4
        /*0048*/ 	.byte	0x04, 0x1c
        /*004a*/ 	.short	(.L_63 - .L_62)


	//   ....[0]....
.L_62:
        /*004c*/ 	.word	0x000000d0


	//   ....[1]....
        /*0050*/ 	.word	0x00000170


	//   ....[2]....
        /*0054*/ 	.word	0x000001a0


	//----- nvinfo : EIATTR_CBANK_PARAM_SIZE
	.align		4
.L_63:
        /*0058*/ 	.byte	0x03, 0x19
        /*005a*/ 	.short	0x0014


	//----- nvinfo : EIATTR_PARAM_CBANK
	.align		4
        /*005c*/ 	.byte	0x04, 0x0a
        /*005e*/ 	.short	(.L_65 - .L_64)
	.align		4
.L_64:
        /*0060*/ 	.word	index@(.nv.constant0._Z11kernel_diffPiS_i)
        /*0064*/ 	.short	0x0380
        /*0066*/ 	.short	0x0014


	//----- nvinfo : EIATTR_SW_WAR
	.align		4
.L_65:
        /*0068*/ 	.byte	0x04, 0x36
        /*006a*/ 	.short	(.L_67 - .L_66)
.L_66:
        /*006c*/ 	.word	0x00000008
.L_67:


//--------------------- .nv.info._Z19kernel_subtract_absPiS_i --------------------------
	.section	.nv.info._Z19kernel_subtract_absPiS_i,"",@"SHT_CUDA_INFO"
	.sectionflags	@""
	.align	4


	//----- nvinfo : EIATTR_CUDA_API_VERSION
	.align		4
        /*0000*/ 	.byte	0x04, 0x37
        /*0002*/ 	.short	(.L_69 - .L_68)
.L_68:
        /*0004*/ 	.word	0x00000082


	//----- nvinfo : EIATTR_KPARAM_INFO
	.align		4
.L_69:
        /*0008*/ 	.byte	0x04, 0x17
        /*000a*/ 	.short	(.L_71 - .L_70)
.L_70:
        /*000c*/ 	.word	0x00000000
        /*0010*/ 	.short	0x0002
        /*0012*/ 	.short	0x0010
        /*0014*/ 	.byte	0x00, 0xf0, 0x11, 0x00


	//----- nvinfo : EIATTR_KPARAM_INFO
	.align		4
.L_71:
        /*0018*/ 	.byte	0x04, 0x17
        /*001a*/ 	.short	(.L_73 - .L_72)
.L_72:
        /*001c*/ 	.word	0x00000000
        /*0020*/ 	.short	0x0001
        /*0022*/ 	.short	0x0008
        /*0024*/ 	.byte	0x00, 0xf5, 0x21, 0x00


	//----- nvinfo : EIATTR_KPARAM_INFO
	.align		4
.L_73:
        /*0028*/ 	.byte	0x04, 0x17
        /*002a*/ 	.short	(.L_75 - .L_74)
.L_74:
        /*002c*/ 	.word	0x00000000
        /*0030*/ 	.short	0x0000
        /*0032*/ 	.short	0x0000
        /*0034*/ 	.byte	0x00, 0xf5, 0x21, 0x00


	//----- nvinfo : EIATTR_SPARSE_MMA_MASK
	.align		4
.L_75:
        /*0038*/ 	.byte	0x03, 0x50
        /*003a*/ 	.short	0x0000


	//----- nvinfo : EIATTR_MAXREG_COUNT
	.align		4
        /*003c*/ 	.byte	0x03, 0x1b
        /*003e*/ 	.short	0x00ff


	//----- nvinfo : EIATTR_MERCURY_ISA_VERSION
	.align		4
        /*0040*/ 	.byte	0x03, 0x5f
        /*0042*/ 	.short	0x0101


	//----- nvinfo : EIATTR_VRC_CTA_INIT_COUNT
	.align		4
        /*0044*/ 	.byte	0x02, 0x4a
	.zero		1
	.zero		1


	//----- nvinfo : EIATTR_EXIT_INSTR_OFFSETS
	.align		4
        /*0048*/ 	.byte	0x04, 0x1c
        /*004a*/ 	.short	(.L_77 - .L_76)


	//   ....[0]....
.L_76:
        /*004c*/ 	.word	0x000000d0


	//   ....[1]....
        /*0050*/ 	.word	0x00000180


	//----- nvinfo : EIATTR_CBANK_PARAM_SIZE
	.align		4
.L_77:
        /*0054*/ 	.byte	0x03, 0x19
        /*0056*/ 	.short	0x0014


	//----- nvinfo : EIATTR_PARAM_CBANK
	.align		4
        /*0058*/ 	.byte	0x04, 0x0a
        /*005a*/ 	.short	(.L_79 - .L_78)
	.align		4
.L_78:
        /*005c*/ 	.word	index@(.nv.constant0._Z19kernel_subtract_absPiS_i)
        /*0060*/ 	.short	0x0380
        /*0062*/ 	.short	0x0014


	//----- nvinfo : EIATTR_SW_WAR
	.align		4
.L_79:
        /*0064*/ 	.byte	0x04, 0x36
        /*0066*/ 	.short	(.L_81 - .L_80)
.L_80:
        /*0068*/ 	.word	0x00000008
.L_81:


//--------------------- .nv.info._Z31kernel_compute_centroid_lengthsPiPfS0_i --------------------------
	.section	.nv.info._Z31kernel_compute_centroid_lengthsPiPfS0_i,"",@"SHT_CUDA_INFO"
	.sectionflags	@""
	.align	4


	//----- nvinfo : EIATTR_CUDA_API_VERSION
	.align		4
        /*0000*/ 	.byte	0x04, 0x37
        /*0002*/ 	.short	(.L_83 - .L_82)
.L_82:
        /*0004*/ 	.word	0x00000082


	//----- nvinfo : EIATTR_KPARAM_INFO
	.align		4
.L_83:
        /*0008*/ 	.byte	0x04, 0x17
        /*000a*/ 	.short	(.L_85 - .L_84)
.L_84:
        /*000c*/ 	.word	0x00000000
        /*0010*/ 	.short	0x0003
        /*0012*/ 	.short	0x0018
        /*0014*/ 	.byte	0x00, 0xf0, 0x11, 0x00


	//----- nvinfo : EIATTR_KPARAM_INFO
	.align		4
.L_85:
        /*0018*/ 	.byte	0x04, 0x17
        /*001a*/ 	.short	(.L_87 - .L_86)
.L_86:
        /*001c*/ 	.word	0x00000000
        /*0020*/ 	.short	0x0002
        /*0022*/ 	.short	0x0010
        /*0024*/ 	.byte	0x00, 0xf5, 0x21, 0x00


	//----- nvinfo : EIATTR_KPARAM_INFO
	.align		4
.L_87:
        /*0028*/ 	.byte	0x04, 0x17
        /*002a*/ 	.short	(.L_89 - .L_88)
.L_88:
        /*002c*/ 	.word	0x00000000
        /*0030*/ 	.short	0x0001
        /*0032*/ 	.short	0x0008
        /*0034*/ 	.byte	0x00, 0xf5, 0x21, 0x00


	//----- nvinfo : EIATTR_KPARAM_INFO
	.align		4
.L_89:
        /*0038*/ 	.byte	0x04, 0x17
        /*003a*/ 	.short	(.L_91 - .L_90)
.L_90:
        /*003c*/ 	.word	0x00000000
        /*0040*/ 	.short	0x0000
        /*0042*/ 	.short	0x0000
        /*0044*/ 	.byte	0x00, 0xf5, 0x21, 0x00


	//----- nvinfo : EIATTR_SPARSE_MMA_MASK
	.align		4
.L_91:
        /*0048*/ 	.byte	0x03, 0x50
        /*004a*/ 	.short	0x0000


	//----- nvinfo : EIATTR_MAXREG_COUNT
	.align		4
        /*004c*/ 	.byte	0x03, 0x1b
        /*004e*/ 	.short	0x00ff


	//----- nvinfo : EIATTR_MERCURY_ISA_VERSION
	.align		4
        /*0050*/ 	.byte	0x03, 0x5f
        /*0052*/ 	.short	0x0101


	//----- nvinfo : EIATTR_VRC_CTA_INIT_COUNT
	.align		4
        /*0054*/ 	.byte	0x02, 0x4a
	.zero		1
	.zero		1


	//----- nvinfo : EIATTR_EXIT_INSTR_OFFSETS
	.align		4
        /*0058*/ 	.byte	0x04, 0x1c
        /*005a*/ 	.short	(.L_93 - .L_92)


	//   ....[0]....
.L_92:
        /*005c*/ 	.word	0x000000d0


	//   ....[1]....
        /*0060*/ 	.word	0x00000920


	//----- nvinfo : EIATTR_CRS_STACK_SIZE
	.align		4
.L_93:
        /*0064*/ 	.byte	0x04, 0x1e
        /*0066*/ 	.short	(.L_95 - .L_94)
.L_94:
        /*0068*/ 	.word	0x00000000


	//----- nvinfo : EIATTR_CBANK_PARAM_SIZE
	.align		4
.L_95:
        /*006c*/ 	.byte	0x03, 0x19
        /*006e*/ 	.short	0x001c


	//----- nvinfo : EIATTR_PARAM_CBANK
	.align		4
        /*0070*/ 	.byte	0x04, 0x0a
        /*0072*/ 	.short	(.L_97 - .L_96)
	.align		4
.L_96:
        /*0074*/ 	.word	index@(.nv.constant0._Z31kernel_compute_centroid_lengthsPiPfS0_i)
        /*0078*/ 	.short	0x0380
        /*007a*/ 	.short	0x001c


	//----- nvinfo : EIATTR_SW_WAR
	.align		4
.L_97:
        /*007c*/ 	.byte	0x04, 0x36
        /*007e*/ 	.short	(.L_99 - .L_98)
.L_98:
        /*0080*/ 	.word	0x00000008
.L_99:


//--------------------- .nv.info._Z33kernel_normalize_and_find_closestPiS_PfS0_iS0_iS_ --------------------------
	.section	.nv.info._Z33kernel_normalize_and_find_closestPiS_PfS0_iS0_iS_,"",@"SHT_CUDA_INFO"
	.sectionflags	@""
	.align	4


	//----- nvinfo : EIATTR_CUDA_API_VERSION
	.align		4
        /*0000*/ 	.byte	0x04, 0x37
        /*0002*/ 	.short	(.L_101 - .L_100)
.L_100:
        /*0004*/ 	.word	0x00000082


	//----- nvinfo : EIATTR_KPARAM_INFO
	.align		4
.L_101:
        /*0008*/ 	.byte	0x04, 0x17
        /*000a*/ 	.short	(.L_103 - .L_102)
.L_102:
        /*000c*/ 	.word	0x00000000
        /*0010*/ 	.short	0x0007
        /*0012*/ 	.short	0x0038
        /*0014*/ 	.byte	0x00, 0xf5, 0x21, 0x00


	//----- nvinfo : EIATTR_KPARAM_INFO
	.align		4
.L_103:
        /*0018*/ 	.byte	0x04, 0x17
        /*001a*/ 	.short	(.L_105 - .L_104)
.L_104:
        /*001c*/ 	.word	0x00000000
        /*0020*/ 	.short	0x0006
        /*0022*/ 	.short	0x0030
        /*0024*/ 	.byte	0x00, 0xf0, 0x11, 0x00


	//----- nvinfo : EIATTR_KPARAM_INFO
	.align		4
.L_105:
        /*0028*/ 	.byte	0x04, 0x17
        /*002a*/ 	.short	(.L_107 - .L_106)
.L_106:
        /*002c*/ 	.word	0x00000000
        /*0030*/ 	.short	0x0005
        /*0032*/ 	.short	0x0028
        /*0034*/ 	.byte	0x00, 0xf5, 0x21, 0x00


	//----- nvinfo : EIATTR_KPARAM_INFO
	.align		4
.L_107:
        /*0038*/ 	.byte	0x04, 0x17
        /*003a*/ 	.short	(.L_109 - .L_108)
.L_108:
        /*003c*/ 	.word	0x00000000
        /*0040*/ 	.short	0x0004
        /*0042*/ 	.short	0x0020
        /*0044*/ 	.byte	0x00, 0xf0, 0x11, 0x00


	//----- nvinfo : EIATTR_KPARAM_INFO
	.align		4
.L_109:
        /*0048*/ 	.byte	0x04, 0x17
        /*004a*/ 	.short	(.L_111 - .L_110)
.L_110:
        /*004c*/ 	.word	0x00000000
        /*0050*/ 	.short	0x0003
        /*0052*/ 	.short	0x0018
        /*0054*/ 	.byte	0x00, 0xf5, 0x21, 0x00


	//----- nvinfo : EIATTR_KPARAM_INFO
	.align		4
.L_111:
        /*0058*/ 	.byte	0x04, 0x17
        /*005a*/ 	.short	(.L_113 - .L_112)
.L_112:
        /*005c*/ 	.word	0x00000000
        /*0060*/ 	.short	0x0002
        /*0062*/ 	.short	0x0010
        /*0064*/ 	.byte	0x00, 0xf5, 0x21, 0x00


	//----- nvinfo : EIATTR_KPARAM_INFO
	.align		4
.L_113:
        /*0068*/ 	.byte	0x04, 0x17
        /*006a*/ 	.short	(.L_115 - .L_114)
.L_114:
        /*006c*/ 	.word	0x00000000
        /*0070*/ 	.short	0x0001
        /*0072*/ 	.short	0x0008
        /*0074*/ 	.byte	0x00, 0xf5, 0x21, 0x00


	//----- nvinfo : EIATTR_KPARAM_INFO
	.align		4
.L_115:
        /*0078*/ 	.byte	0x04, 0x17
        /*007a*/ 	.short	(.L_117 - .L_116)
.L_116:
        /*007c*/ 	.word	0x00000000
        /*0080*/ 	.short	0x0000
        /*0082*/ 	.short	0x0000
        /*0084*/ 	.byte	0x00, 0xf5, 0x21, 0x00


	//----- nvinfo : EIATTR_SPARSE_MMA_MASK
	.align		4
.L_117:
        /*0088*/ 	.byte	0x03, 0x50
        /*008a*/ 	.short	0x0000


	//----- nvinfo : EIATTR_MAXREG_COUNT
	.align		4
        /*008c*/ 	.byte	0x03, 0x1b
        /*008e*/ 	.short	0x00ff


	//----- nvinfo : EIATTR_MERCURY_ISA_VERSION
	.align		4
        /*0090*/ 	.byte	0x03, 0x5f
        /*0092*/ 	.short	0x0101


	//----- nvinfo : EIATTR_VRC_CTA_INIT_COUNT
	.align		4
        /*0094*/ 	.byte	0x02, 0x4a
	.zero		1
	.zero		1


	//----- nvinfo : EIATTR_EXIT_INSTR_OFFSETS
	.align		4
        /*0098*/ 	.byte	0x04, 0x1c
        /*009a*/ 	.short	(.L_119 - .L_118)


	//   ....[0]....
.L_118:
        /*009c*/ 	.word	0x000000d0


	//   ....[1]....
        /*00a0*/ 	.word	0x00001970


	//----- nvinfo : EIATTR_CRS_STACK_SIZE
	.align		4
.L_119:
        /*00a4*/ 	.byte	0x04, 0x1e
        /*00a6*/ 	.short	(.L_121 - .L_120)
.L_120:
        /*00a8*/ 	.word	0x00000000


	//----- nvinfo : EIATTR_CBANK_PARAM_SIZE
	.align		4
.L_121:
        /*00ac*/ 	.byte	0x03, 0x19
        /*00ae*/ 	.short	0x0040


	//----- nvinfo : EIATTR_PARAM_CBANK
	.align		4
        /*00b0*/ 	.byte	0x04, 0x0a
        /*00b2*/ 	.short	(.L_123 - .L_122)
	.align		4
.L_122:
        /*00b4*/ 	.word	index@(.nv.constant0._Z33kernel_normalize_and_find_closestPiS_PfS0_iS0_iS_)
        /*00b8*/ 	.short	0x0380
        /*00ba*/ 	.short	0x0040


	//----- nvinfo : EIATTR_SW_WAR
	.align		4
.L_123:
        /*00bc*/ 	.byte	0x04, 0x36
        /*00be*/ 	.short	(.L_125 - .L_124)
.L_124:
        /*00c0*/ 	.word	0x00000008
.L_125:


//--------------------- .nv.callgraph             --------------------------
	.section	.nv.callgraph,"",@"SHT_CUDA_CALLGRAPH"
	.align	4
	.sectionentsize	8
	.align		4
        /*0000*/ 	.word	0x00000000
	.align		4
        /*0004*/ 	.word	0xffffffff
	.align		4
        /*0008*/ 	.word	0x00000000
	.align		4
        /*000c*/ 	.word	0xfffffffe
	.align		4
        /*0010*/ 	.word	0x00000000
	.align		4
        /*0014*/ 	.word	0xfffffffd
	.align		4
        /*0018*/ 	.word	0x00000000
	.align		4
        /*001c*/ 	.word	0xfffffffc


//--------------------- .text._Z23kernel_average_clustersPfiPiS_ --------------------------
	.section	.text._Z23kernel_average_clustersPfiPiS_,"ax",@progbits
	.align	128
        .global         _Z23kernel_average_clustersPfiPiS_
        .type           _Z23kernel_average_clustersPfiPiS_,@function
        .size           _Z23kernel_average_clustersPfiPiS_,(.L_x_76 - _Z23kernel_average_clustersPfiPiS_)
        .other          _Z23kernel_average_clustersPfiPiS_,@"STO_CUDA_ENTRY STV_DEFAULT"
_Z23kernel_average_clustersPfiPiS_:
.text._Z23kernel_average_clustersPfiPiS_:
[----:B------:R-:W-:Y:S01]  /*0000*/  LDC R1, c[0x0][0x37c] ;  /* 0x0000df00ff017b82 */ /* 0x000fe20000000800 */
[----:B------:R-:W0:Y:S01]  /*0010*/  S2R R7, SR_CTAID.Y ;  /* 0x0000000000077919 */ /* 0x000e220000002600 */
[----:B------:R-:W1:Y:S06]  /*0020*/  LDCU UR4, c[0x0][0x360] ;  /* 0x00006c00ff0477ac */ /* 0x000e6c0008000800 */
[----:B------:R-:W0:Y:S01]  /*0030*/  S2UR UR6, SR_CTAID.X ;  /* 0x00000000000679c3 */ /* 0x000e220000002500 */
[----:B------:R-:W2:Y:S01]  /*0040*/  S2R R5, SR_TID.Y ;  /* 0x0000000000057919 */ /* 0x000ea20000002200 */
[----:B------:R-:W2:Y:S01]  /*0050*/  LDCU UR5, c[0x0][0x364] ;  /* 0x00006c80ff0577ac */ /* 0x000ea20008000800 */
[----:B------:R-:W1:Y:S01]  /*0060*/  S2R R3, SR_TID.X ;  /* 0x0000000000037919 */ /* 0x000e620000002100 */
[----:B------:R-:W3:Y:S04]  /*0070*/  LDCU UR7, c[0x0][0x388] ;  /* 0x00007100ff0777ac */ /* 0x000ee80008000800 */
[----:B------:R-:W0:Y:S02]  /*0080*/  LDC R0, c[0x0][0x370] ;  /* 0x0000dc00ff007b82 */ /* 0x000e240000000800 */
[----:B0-----:R-:W-:-:S04]  /*0090*/  IMAD R0, R0, R7, UR6 ;  /* 0x0000000600007e24 */ /* 0x001fc8000f8e0207 */
[----:B--2---:R-:W-:-:S04]  /*00a0*/  IMAD R0, R0, UR5, R5 ;  /* 0x0000000500007c24 */ /* 0x004fc8000f8e0205 */
[----:B-1----:R-:W-:-:S05]  /*00b0*/  IMAD R3, R0, UR4, R3 ;  /* 0x0000000400037c24 */ /* 0x002fca000f8e0203 */
[----:B---3--:R-:W-:-:S13]  /*00c0*/  ISETP.GE.U32.AND P0, PT, R3, UR7, PT ;  /* 0x0000000703007c0c */ /* 0x008fda000bf06070 */
[----:B------:R-:W-:Y:S05]  /*00d0*/  @P0 EXIT ;  /* 0x000000000000094d */ /* 0x000fea0003800000 */
[----:B------:R-:W0:Y:S01]  /*00e0*/  LDC.64 R4, c[0x0][0x390] ;  /* 0x0000e400ff047b82 */ /* 0x000e220000000a00 */
[----:B------:R-:W1:Y:S07]  /*00f0*/  LDCU.64 UR4, c[0x0][0x358] ;  /* 0x00006b00ff0477ac */ /* 0x000e6e0008000a00 */
[----:B------:R-:W2:Y:S01]  /*0100*/  LDC.64 R6, c[0x0][0x380] ;  /* 0x0000e000ff067b82 */ /* 0x000ea20000000a00 */
[----:B0-----:R-:W-:-:S06]  /*0110*/  IMAD.WIDE.U32 R4, R3, 0x4, R4 ;  /* 0x0000000403047825 */ /* 0x001fcc00078e0004 */
[----:B-1----:R-:W2:Y:S02]  /*0120*/  LDG.E R5, desc[UR4][R4.64] ;  /* 0x0000000404057981 */ /* 0x002ea4000c1e1900 */
[----:B--2---:R-:W-:-:S05]  /*0130*/  IMAD.WIDE R6, R5, 0x4, R6 ;  /* 0x0000000405067825 */ /* 0x004fca00078e0206 */
[----:B------:R-:W2:Y:S01]  /*0140*/  LDG.E R0, desc[UR4][R6.64] ;  /* 0x0000000406007981 */ /* 0x000ea2000c1e1900 */
[----:B------:R-:W-:Y:S01]  /*0150*/  BSSY.RECONVERGENT B0, `(.L_x_0) ;  /* 0x000000c000007945 */ /* 0x000fe20003800200 */
[----:B--2---:R-:W-:-:S05]  /*0160*/  VIADD R2, R0, 0x1800000 ;  /* 0x0180000000027836 */ /* 0x004fca0000000000 */
[----:B------:R-:W-:-:S04]  /*0170*/  LOP3.LUT R2, R2, 0x7f800000, RZ, 0xc0, !PT ;  /* 0x7f80000002027812 */ /* 0x000fc800078ec0ff */
[----:B------:R-:W-:-:S13]  /*0180*/  ISETP.GT.U32.AND P0, PT, R2, 0x1ffffff, PT ;  /* 0x01ffffff0200780c */ /* 0x000fda0003f04070 */
[----:B------:R-:W-:Y:S05]  /*0190*/  @P0 BRA `(.L_x_1) ;  /* 0x00000000000c0947 */ /* 0x000fea0003800000 */
[----:B------:R-:W-:-:S07]  /*01a0*/  MOV R4, 0x1c0 ;  /* 0x000001c000047802 */ /* 0x000fce0000000f00 */
[----:B------:R-:W-:Y:S05]  /*01b0*/  CALL.REL.NOINC `($__internal_0_$__cuda_sm20_rcp_rn_f32_slowpath) ;  /* 0x0000000000287944 */ /* 0x000fea0003c00000 */
[----:B------:R-:W-:Y:S05]  /*01c0*/  BRA `(.L_x_2) ;  /* 0x0000000000107947 */ /* 0x000fea0003800000 */
.L_x_1:
[----:B------:R-:W0:Y:S02]  /*01d0*/  MUFU.RCP R7, R0 ;  /* 0x0000000000077308 */ /* 0x000e240000001000 */
[----:B0-----:R-:W-:-:S04]  /*01e0*/  FFMA R2, R0, R7, -1 ;  /* 0xbf80000000027423 */ /* 0x001fc80000000007 */
[----:B------:R-:W-:-:S04]  /*01f0*/  FADD.FTZ R2, -R2, -RZ ;  /* 0x800000ff02027221 */ /* 0x000fc80000010100 */
[----:B------:R-:W-:-:S07]  /*0200*/  FFMA R7, R7, R2, R7 ;  /* 0x0000000207077223 */ /* 0x000fce0000000007 */
.L_x_2:
[----:B------:R-:W-:Y:S05]  /*0210*/  BSYNC.RECONVERGENT B0 ;  /* 0x0000000000007941 */ /* 0x000fea0003800200 */
.L_x_0:
[----:B------:R-:W0:Y:S02]  /*0220*/  LDC.64 R4, c[0x0][0x398] ;  /* 0x0000e600ff047b82 */ /* 0x000e240000000a00 */
[----:B0-----:R-:W-:-:S05]  /*0230*/  IMAD.WIDE.U32 R2, R3, 0x4, R4 ;  /* 0x0000000403027825 */ /* 0x001fca00078e0004 */
[----:B------:R-:W-:Y:S01]  /*0240*/  STG.E desc[UR4][R2.64], R7 ;  /* 0x0000000702007986 */ /* 0x000fe2000c101904 */
[----:B------:R-:W-:Y:S05]  /*0250*/  EXIT ;  /* 0x000000000000794d */ /* 0x000fea0003800000 */
        .weak           $__internal_0_$__cuda_sm20_rcp_rn_f32_slowpath
        .type           $__internal_0_$__cuda_sm20_rcp_rn_f32_slowpath,@function
        .size           $__internal_0_$__cuda_sm20_rcp_rn_f32_slowpath,(.L_x_76 - $__internal_0_$__cuda_sm20_rcp_rn_f32_slowpath)
$__internal_0_$__cuda_sm20_rcp_rn_f32_slowpath:
[----:B------:R-:W-:Y:S01]  /*0260*/  IMAD.SHL.U32 R2, R0, 0x2, RZ ;  /* 0x0000000200027824 */ /* 0x000fe200078e00ff */
[----:B------:R-:W-:Y:S04]  /*0270*/  BSSY.RECONVERGENT B1, `(.L_x_3) ;  /* 0x0000030000017945 */ /* 0x000fe80003800200 */
[----:B------:R-:W-:-:S04]  /*0280*/  SHF.R.U32.HI R2, RZ, 0x18, R2 ;  /* 0x00000018ff027819 */ /* 0x000fc80000011602 */
[----:B------:R-:W-:-:S13]  /*0290*/  ISETP.NE.U32.AND P0, PT, R2, RZ, PT ;  /* 0x000000ff0200720c */ /* 0x000fda0003f05070 */
[----:B------:R-:W-:Y:S05]  /*02a0*/  @P0 BRA `(.L_x_4) ;  /* 0x0000000000280947 */ /* 0x000fea0003800000 */
[----:B------:R-:W-:-:S05]  /*02b0*/  IMAD.SHL.U32 R2, R0, 0x2, RZ ;  /* 0x0000000200027824 */ /* 0x000fca00078e00ff */
[----:B------:R-:W-:-:S13]  /*02c0*/  ISETP.NE.AND P0, PT, R2, RZ, PT ;  /* 0x000000ff0200720c */ /* 0x000fda0003f05270 */
[----:B------:R-:W-:Y:S01]  /*02d0*/  @P0 FFMA R6, R0, 1.84467440737095516160e+19, RZ ;  /* 0x5f80000000060823 */ /* 0x000fe200000000ff */
[----:B------:R-:W-:Y:S08]  /*02e0*/  @!P0 MUFU.RCP R5, R0 ;  /* 0x0000000000058308 */ /* 0x000ff00000001000 */
[----:B------:R-:W0:Y:S02]  /*02f0*/  @P0 MUFU.RCP R7, R6 ;  /* 0x0000000600070308 */ /* 0x000e240000001000 */
[----:B0-----:R-:W-:-:S04]  /*0300*/  @P0 FFMA R2, R6, R7, -1 ;  /* 0xbf80000006020423 */ /* 0x001fc80000000007 */
[----:B------:R-:W-:-:S04]  /*0310*/  @P0 FADD.FTZ R2, -R2, -RZ ;  /* 0x800000ff02020221 */ /* 0x000fc80000010100 */
[----:B------:R-:W-:-:S04]  /*0320*/  @P0 FFMA R2, R7, R2, R7 ;  /* 0x0000000207020223 */ /* 0x000fc80000000007 */
[----:B------:R-:W-:Y:S01]  /*0330*/  @P0 FFMA R5, R2, 1.84467440737095516160e+19, RZ ;  /* 0x5f80000002050823 */ /* 0x000fe200000000ff */
[----:B------:R-:W-:Y:S06]  /*0340*/  BRA `(.L_x_5) ;  /* 0x0000000000887947 */ /* 0x000fec0003800000 */
.L_x_4:
[----:B------:R-:W-:-:S05]  /*0350*/  VIADD R5, R2, 0xffffff03 ;  /* 0xffffff0302057836 */ /* 0x000fca0000000000 */
[----:B------:R-:W-:-:S13]  /*0360*/  ISETP.GT.U32.AND P0, PT, R5, 0x1, PT ;  /* 0x000000010500780c */ /* 0x000fda0003f04070 */
[----:B------:R-:W-:Y:S05]  /*0370*/  @P0 BRA `(.L_x_6) ;  /* 0x0000000000780947 */ /* 0x000fea0003800000 */
[----:B------:R-:W-:Y:S01]  /*0380*/  LOP3.LUT R6, R0, 0x7fffff, RZ, 0xc0, !PT ;  /* 0x007fffff00067812 */ /* 0x000fe200078ec0ff */
[----:B------:R-:W-:-:S03]  /*0390*/  HFMA2 R10, -RZ, RZ, 0, 1.78813934326171875e-07 ;  /* 0x00000003ff0a7431 */ /* 0x000fc600000001ff */
[----:B------:R-:W-:-:S04]  /*03a0*/  LOP3.LUT R6, R6, 0x3f800000, RZ, 0xfc, !PT ;  /* 0x3f80000006067812 */ /* 0x000fc800078efcff */
[----:B------:R-:W0:Y:S01]  /*03b0*/  MUFU.RCP R7, R6 ;  /* 0x0000000600077308 */ /* 0x000e220000001000 */
[----:B------:R-:W-:Y:S01]  /*03c0*/  SHF.L.U32 R11, R10, R5, RZ ;  /* 0x000000050a0b7219 */ /* 0x000fe200000006ff */
[----:B0-----:R-:W-:-:S04]  /*03d0*/  FFMA R8, R6, R7, -1 ;  /* 0xbf80000006087423 */ /* 0x001fc80000000007 */
[----:B------:R-:W-:-:S04]  /*03e0*/  FADD.FTZ R8, -R8, -RZ ;  /* 0x800000ff08087221 */ /* 0x000fc80000010100 */
[CCC-:B------:R-:W-:Y:S01]  /*03f0*/  FFMA.RM R9, R7.reuse, R8.reuse, R7.reuse ;  /* 0x0000000807097223 */ /* 0x1c0fe20000004007 */
[----:B------:R-:W-:-:S04]  /*0400*/  FFMA.RP R8, R7, R8, R7 ;  /* 0x0000000807087223 */ /* 0x000fc80000008007 */
[C---:B------:R-:W-:Y:S02]  /*0410*/  LOP3.LUT R7, R9.reuse, 0x7fffff, RZ, 0xc0, !PT ;  /* 0x007fffff09077812 */ /* 0x040fe400078ec0ff */
[----:B------:R-:W-:Y:S02]  /*0420*/  FSETP.NEU.FTZ.AND P0, PT, R9, R8, PT ;  /* 0x000000080900720b */ /* 0x000fe40003f1d000 */
[----:B------:R-:W-:Y:S02]  /*0430*/  LOP3.LUT R8, R7, 0x800000, RZ, 0xfc, !PT ;  /* 0x0080000007087812 */ /* 0x000fe400078efcff */
[----:B------:R-:W-:Y:S02]  /*0440*/  SEL R7, RZ, 0xffffffff, !P0 ;  /* 0xffffffffff077807 */ /* 0x000fe40004000000 */
[----:B------:R-:W-:-:S03]  /*0450*/  LOP3.LUT R6, R11, R8, RZ, 0xc0, !PT ;  /* 0x000000080b067212 */ /* 0x000fc600078ec0ff */
[----:B------:R-:W-:Y:S01]  /*0460*/  IMAD.MOV R7, RZ, RZ, -R7 ;  /* 0x000000ffff077224 */ /* 0x000fe200078e0a07 */
[----:B------:R-:W-:-:S04]  /*0470*/  SHF.R.U32.HI R6, RZ, R5, R6 ;  /* 0x00000005ff067219 */ /* 0x000fc80000011606 */
[----:B------:R-:W-:Y:S02]  /*0480*/  LOP3.LUT P1, RZ, R7, R5, R8, 0xf8, !PT ;  /* 0x0000000507ff7212 */ /* 0x000fe4000782f808 */
[C---:B------:R-:W-:Y:S02]  /*0490*/  LOP3.LUT P0, RZ, R6.reuse, 0x1, RZ, 0xc0, !PT ;  /* 0x0000000106ff7812 */ /* 0x040fe4000780c0ff */
[----:B------:R-:W-:-:S04]  /*04a0*/  LOP3.LUT P2, RZ, R6, 0x2, RZ, 0xc0, !PT ;  /* 0x0000000206ff7812 */ /* 0x000fc8000784c0ff */
[----:B------:R-:W-:Y:S02]  /*04b0*/  PLOP3.LUT P0, PT, P0, P1, P2, 0xe0, 0x0 ;  /* 0x000000000000781c */ /* 0x000fe40000703c20 */
[----:B------:R-:W-:Y:S02]  /*04c0*/  LOP3.LUT P1, RZ, R0, 0x7fffff, RZ, 0xc0, !PT ;  /* 0x007fffff00ff7812 */ /* 0x000fe4000782c0ff */
[----:B------:R-:W-:-:S05]  /*04d0*/  SEL R5, RZ, 0x1, !P0 ;  /* 0x00000001ff057807 */ /* 0x000fca0004000000 */
[----:B------:R-:W-:-:S05]  /*04e0*/  IMAD.MOV R5, RZ, RZ, -R5 ;  /* 0x000000ffff057224 */ /* 0x000fca00078e0a05 */
[----:B------:R-:W-:Y:S02]  /*04f0*/  ISETP.GE.AND P0, PT, R5, RZ, PT ;  /* 0x000000ff0500720c */ /* 0x000fe40003f06270 */
[----:B------:R-:W-:-:S04]  /*0500*/  IADD3 R5, PT, PT, R2, -0xfc, RZ ;  /* 0xffffff0402057810 */ /* 0x000fc80007ffe0ff */
[----:B------:R-:W-:-:S07]  /*0510*/  SHF.R.U32.HI R5, RZ, R5, R8 ;  /* 0x00000005ff057219 */ /* 0x000fce0000011608 */
[----:B------:R-:W-:-:S04]  /*0520*/  @!P0 VIADD R5, R5, 0x1 ;  /* 0x0000000105058836 */ /* 0x000fc80000000000 */
[----:B------:R-:W-:-:S05]  /*0530*/  @!P1 IMAD.SHL.U32 R5, R5, 0x2, RZ ;  /* 0x0000000205059824 */ /* 0x000fca00078e00ff */
[----:B------:R-:W-:Y:S01]  /*0540*/  LOP3.LUT R5, R5, 0x80000000, R0, 0xf8, !PT ;  /* 0x8000000005057812 */ /* 0x000fe200078ef800 */
[----:B------:R-:W-:Y:S06]  /*0550*/  BRA `(.L_x_5) ;  /* 0x0000000000047947 */ /* 0x000fec0003800000 */
.L_x_6:
[----:B------:R0:W1:Y:S02]  /*0560*/  MUFU.RCP R5, R0 ;  /* 0x0000000000057308 */ /* 0x0000640000001000 */
.L_x_5:
[----:B------:R-:W-:Y:S05]  /*0570*/  BSYNC.RECONVERGENT B1 ;  /* 0x0000000000017941 */ /* 0x000fea0003800200 */
.L_x_3:
[----:B-1----:R-:W-:Y:S01]  /*0580*/  MOV R7, R5 ;  /* 0x0000000500077202 */ /* 0x002fe20000000f00 */
[----:B------:R-:W-:-:S04]  /*0590*/  IMAD.MOV.U32 R5, RZ, RZ, 0x0 ;  /* 0x00000000ff057424 */ /* 0x000fc800078e00ff */
[----:B0-----:R-:W-:Y:S05]  /*05a0*/  RET.REL.NODEC R4 `(_Z23kernel_average_clustersPfiPiS_) ;  /* 0xfffffff804947950 */ /* 0x001fea0003c3ffff */
.L_x_7:
[----:B------:R-:W-:-:S00]  /*05b0*/  BRA `(.L_x_7) ;  /* 0xfffffffc00fc7947 */ /* 0x000fc0000383ffff */
[----:B------:R-:W-:-:S00]  /*05c0*/  NOP ;  /* 0x0000000000007918 */ /* 0x000fc00000000000 */
        /* <DEDUP_REMOVED lines=11> */
.L_x_76:


//--------------------- .text._Z11kernel_diffPiS_i --------------------------
	.section	.text._Z11kernel_diffPiS_i,"ax",@progbits
	.align	128
        .global         _Z11kernel_diffPiS_i
        .type           _Z11kernel_diffPiS_i,@function
        .size           _Z11kernel_diffPiS_i,(.L_x_80 - _Z11kernel_diffPiS_i)
        .other          _Z11kernel_diffPiS_i,@"STO_CUDA_ENTRY STV_DEFAULT"
_Z11kernel_diffPiS_i:
.text._Z11kernel_diffPiS_i:
        /* <DEDUP_REMOVED lines=18> */
[----:B-1----:R-:W3:Y:S01]  /*0120*/  LDG.E R5, desc[UR4][R4.64] ;  /* 0x0000000404057981 */ /* 0x002ee2000c1e1900 */
[----:B--2---:R-:W-:-:S05]  /*0130*/  IMAD.WIDE.U32 R2, R7, 0x4, R2 ;  /* 0x0000000407027825 */ /* 0x004fca00078e0002 */
[----:B------:R-:W3:Y:S02]  /*0140*/  LDG.E R0, desc[UR4][R2.64] ;  /* 0x0000000402007981 */ /* 0x000ee4000c1e1900 */
[----:B---3--:R-:W-:-:S13]  /*0150*/  ISETP.NE.AND P0, PT, R0, R5, PT ;  /* 0x000000050000720c */ /* 0x008fda0003f05270 */
[----:B------:R0:W-:Y:S01]  /*0160*/  @!P0 STG.E desc[UR4][R2.64], RZ ;  /* 0x000000ff02008986 */ /* 0x0001e2000c101904 */
[----:B------:R-:W-:Y:S05]  /*0170*/  @!P0 EXIT ;  /* 0x000000000000894d */ /* 0x000fea0003800000 */
[----:B------:R-:W-:-:S05]  /*0180*/  HFMA2 R5, -RZ, RZ, 0, 5.9604644775390625e-08 ;  /* 0x00000001ff057431 */ /* 0x000fca00000001ff */
[----:B------:R-:W-:Y:S01]  /*0190*/  STG.E desc[UR4][R2.64], R5 ;  /* 0x0000000502007986 */ /* 0x000fe2000c101904 */
[----:B------:R-:W-:Y:S05]  /*01a0*/  EXIT ;  /* 0x000000000000794d */ /* 0x000fea0003800000 */
.L_x_8:
        /* <DEDUP_REMOVED lines=13> */
.L_x_80:


//--------------------- .text._Z19kernel_subtract_absPiS_i --------------------------
	.section	.text._Z19kernel_subtract_absPiS_i,"ax",@progbits
	.align	128
        .global         _Z19kernel_subtract_absPiS_i
        .type           _Z19kernel_subtract_absPiS_i,@function
        .size           _Z19kernel_subtract_absPiS_i,(.L_x_81 - _Z19kernel_subtract_absPiS_i)
        .other          _Z19kernel_subtract_absPiS_i,@"STO_CUDA_ENTRY STV_DEFAULT"
_Z19kernel_subtract_absPiS_i:
.text._Z19kernel_subtract_absPiS_i:
        /* <DEDUP_REMOVED lines=21> */
[----:B---3--:R-:W-:-:S04]  /*0150*/  IADD3 R0, PT, PT, R0, -R5, RZ ;  /* 0x8000000500007210 */ /* 0x008fc80007ffe0ff */
[----:B------:R-:W-:-:S05]  /*0160*/  IABS R7, R0 ;  /* 0x0000000000077213 */ /* 0x000fca0000000000 */
[----:B------:R-:W-:Y:S01]  /*0170*/  STG.E desc[UR4][R2.64], R7 ;  /* 0x0000000702007986 */ /* 0x000fe2000c101904 */
[----:B------:R-:W-:Y:S05]  /*0180*/  EXIT ;  /* 0x000000000000794d */ /* 0x000fea0003800000 */
.L_x_9:
        /* <DEDUP_REMOVED lines=15> */
.L_x_81:


//--------------------- .text._Z31kernel_compute_centroid_lengthsPiPfS0_i --------------------------
	.section	.text._Z31kernel_compute_centroid_lengthsPiPfS0_i,"ax",@progbits
	.align	128
        .global         _Z31kernel_compute_centroid_lengthsPiPfS0_i
        .type           _Z31kernel_compute_centroid_lengthsPiPfS0_i,@function
        .size           _Z31kernel_compute_centroid_lengthsPiPfS0_i,(.L_x_77 - _Z31kernel_compute_centroid_lengthsPiPfS0_i)
        .other          _Z31kernel_compute_centroid_lengthsPiPfS0_i,@"STO_CUDA_ENTRY STV_DEFAULT"
_Z31kernel_compute_centroid_lengthsPiPfS0_i:
.text._Z31kernel_compute_centroid_lengthsPiPfS0_i:
        /* <DEDUP_REMOVED lines=15> */
[----:B------:R-:W1:Y:S01]  /*00f0*/  LDCU.64 UR4, c[0x0][0x358] ;  /* 0x00006b00ff0477ac */ /* 0x000e620008000a00 */
[----:B0-----:R-:W-:-:S05]  /*0100*/  IMAD.WIDE.U32 R2, R6, 0x4, R2 ;  /* 0x0000000406027825 */ /* 0x001fca00078e0002 */
[----:B-1----:R-:W2:Y:S04]  /*0110*/  LDG.E R7, desc[UR4][R2.64] ;  /* 0x0000000402077981 */ /* 0x002ea8000c1e1900 */
[----:B------:R-:W2:Y:S01]  /*0120*/  LDG.E R4, desc[UR4][R2.64+0x4] ;  /* 0x0000040402047981 */ /* 0x000ea2000c1e1900 */
[----:B------:R-:W-:Y:S01]  /*0130*/  BSSY.RECONVERGENT B0, `(.L_x_10) ;  /* 0x000006e000007945 */ /* 0x000fe20003800200 */
[----:B------:R-:W-:Y:S01]  /*0140*/  HFMA2 R0, -RZ, RZ, 0, 0 ;  /* 0x00000000ff007431 */ /* 0x000fe200000001ff */
[----:B--2---:R-:W-:-:S13]  /*0150*/  ISETP.GE.AND P0, PT, R7, R4, PT ;  /* 0x000000040700720c */ /* 0x004fda0003f06270 */
[----:B------:R-:W-:Y:S05]  /*0160*/  @P0 BRA `(.L_x_11) ;  /* 0x0000000400a80947 */ /* 0x000fea0003800000 */
[CC--:B------:R-:W-:Y:S01]  /*0170*/  IADD3 R8, PT, PT, R4.reuse, -R7.reuse, RZ ;  /* 0x8000000704087210 */ /* 0x0c0fe20007ffe0ff */
[----:B------:R-:W-:Y:S01]  /*0180*/  BSSY.RECONVERGENT B1, `(.L_x_12) ;  /* 0x0000032000017945 */ /* 0x000fe20003800200 */
[----:B------:R-:W-:Y:S02]  /*0190*/  IADD3 R4, PT, PT, -R4, R7, RZ ;  /* 0x0000000704047210 */ /* 0x000fe40007ffe1ff */
[----:B------:R-:W-:Y:S02]  /*01a0*/  LOP3.LUT R22, R8, 0xf, RZ, 0xc0, !PT ;  /* 0x0000000f08167812 */ /* 0x000fe400078ec0ff */
[----:B------:R-:W-:Y:S02]  /*01b0*/  ISETP.GT.U32.AND P1, PT, R4, -0x10, PT ;  /* 0xfffffff00400780c */ /* 0x000fe40003f24070 */
[----:B------:R-:W-:Y:S02]  /*01c0*/  ISETP.NE.AND P0, PT, R22, RZ, PT ;  /* 0x000000ff1600720c */ /* 0x000fe40003f05270 */
[----:B------:R-:W-:-:S09]  /*01d0*/  MOV R0, RZ ;  /* 0x000000ff00007202 */ /* 0x000fd20000000f00 */
[----:B------:R-:W-:Y:S05]  /*01e0*/  @P1 BRA `(.L_x_13) ;  /* 0x0000000000ac1947 */ /* 0x000fea0003800000 */
[----:B------:R-:W0:Y:S01]  /*01f0*/  LDC.64 R2, c[0x0][0x388] ;  /* 0x0000e200ff027b82 */ /* 0x000e220000000a00 */
[----:B------:R-:W-:Y:S02]  /*0200*/  LOP3.LUT R9, R8, 0xfffffff0, RZ, 0xc0, !PT ;  /* 0xfffffff008097812 */ /* 0x000fe400078ec0ff */
[----:B------:R-:W-:Y:S02]  /*0210*/  MOV R0, RZ ;  /* 0x000000ff00007202 */ /* 0x000fe40000000f00 */
[----:B------:R-:W-:Y:S02]  /*0220*/  IADD3 R9, PT, PT, -R9, RZ, RZ ;  /* 0x000000ff09097210 */ /* 0x000fe40007ffe1ff */
[----:B0-----:R-:W-:-:S04]  /*0230*/  IADD3 R2, P1, PT, R2, 0x20, RZ ;  /* 0x0000002002027810 */ /* 0x001fc80007f3e0ff */
[----:B------:R-:W-:-:S09]  /*0240*/  IADD3.X R3, PT, PT, RZ, R3, RZ, P1, !PT ;  /* 0x00000003ff037210 */ /* 0x000fd20000ffe4ff */
.L_x_14:
[----:B------:R-:W-:-:S05]  /*0250*/  IMAD.WIDE R4, R7, 0x4, R2 ;  /* 0x0000000407047825 */ /* 0x000fca00078e0202 */
[----:B------:R-:W2:Y:S04]  /*0260*/  LDG.E R23, desc[UR4][R4.64+-0x20] ;  /* 0xffffe00404177981 */ /* 0x000ea8000c1e1900 */
[----:B------:R-:W3:Y:S04]  /*0270*/  LDG.E R25, desc[UR4][R4.64+-0x1c] ;  /* 0xffffe40404197981 */ /* 0x000ee8000c1e1900 */
[----:B------:R-:W4:Y:S04]  /*0280*/  LDG.E R27, desc[UR4][R4.64+-0x18] ;  /* 0xffffe804041b7981 */ /* 0x000f28000c1e1900 */
[----:B------:R-:W5:Y:S04]  /*0290*/  LDG.E R29, desc[UR4][R4.64+-0x14] ;  /* 0xffffec04041d7981 */ /* 0x000f68000c1e1900 */
        /* <DEDUP_REMOVED lines=11> */
[----:B------:R-:W5:Y:S01]  /*0350*/  LDG.E R21, desc[UR4][R4.64+0x1c] ;  /* 0x00001c0404157981 */ /* 0x000f62000c1e1900 */
[----:B------:R-:W-:-:S02]  /*0360*/  IADD3 R9, PT, PT, R9, 0x10, RZ ;  /* 0x0000001009097810 */ /* 0x000fc40007ffe0ff */
[----:B------:R-:W-:Y:S02]  /*0370*/  IADD3 R7, PT, PT, R7, 0x10, RZ ;  /* 0x0000001007077810 */ /* 0x000fe40007ffe0ff */
[----:B------:R-:W-:Y:S01]  /*0380*/  ISETP.NE.AND P1, PT, R9, RZ, PT ;  /* 0x000000ff0900720c */ /* 0x000fe20003f25270 */
[----:B--2---:R-:W-:-:S04]  /*0390*/  FFMA R0, R23, R23, R0 ;  /* 0x0000001717007223 */ /* 0x004fc80000000000 */
[----:B---3--:R-:W-:-:S04]  /*03a0*/  FFMA R0, R25, R25, R0 ;  /* 0x0000001919007223 */ /* 0x008fc80000000000 */
[----:B----4-:R-:W-:-:S04]  /*03b0*/  FFMA R0, R27, R27, R0 ;  /* 0x0000001b1b007223 */ /* 0x010fc80000000000 */
[----:B-----5:R-:W-:-:S04]  /*03c0*/  FFMA R29, R29, R29, R0 ;  /* 0x0000001d1d1d7223 */ /* 0x020fc80000000000 */
[----:B------:R-:W-:-:S04]  /*03d0*/  FFMA R20, R20, R20, R29 ;  /* 0x0000001414147223 */ /* 0x000fc8000000001d */
        /* <DEDUP_REMOVED lines=10> */
[----:B------:R-:W-:Y:S01]  /*0480*/  FFMA R0, R21, R21, R0 ;  /* 0x0000001515007223 */ /* 0x000fe20000000000 */
[----:B------:R-:W-:Y:S06]  /*0490*/  @P1 BRA `(.L_x_14) ;  /* 0xfffffffc006c1947 */ /* 0x000fec000383ffff */
.L_x_13:
[----:B------:R-:W-:Y:S05]  /*04a0*/  BSYNC.RECONVERGENT B1 ;  /* 0x0000000000017941 */ /* 0x000fea0003800200 */
.L_x_12:
[----:B------:R-:W-:Y:S05]  /*04b0*/  @!P0 BRA `(.L_x_11) ;  /* 0x0000000000d48947 */ /* 0x000fea0003800000 */
[----:B------:R-:W-:Y:S01]  /*04c0*/  ISETP.GE.U32.AND P0, PT, R22, 0x8, PT ;  /* 0x000000081600780c */ /* 0x000fe20003f06070 */
[----:B------:R-:W-:Y:S01]  /*04d0*/  BSSY.RECONVERGENT B1, `(.L_x_15) ;  /* 0x0000017000017945 */ /* 0x000fe20003800200 */
[----:B------:R-:W-:-:S04]  /*04e0*/  LOP3.LUT R4, R8, 0x7, RZ, 0xc0, !PT ;  /* 0x0000000708047812 */ /* 0x000fc800078ec0ff */
[----:B------:R-:W-:-:S07]  /*04f0*/  ISETP.NE.AND P1, PT, R4, RZ, PT ;  /* 0x000000ff0400720c */ /* 0x000fce0003f25270 */
[----:B------:R-:W-:Y:S06]  /*0500*/  @!P0 BRA `(.L_x_16) ;  /* 0x00000000004c8947 */ /* 0x000fec0003800000 */
[----:B------:R-:W0:Y:S02]  /*0510*/  LDC.64 R2, c[0x0][0x388] ;  /* 0x0000e200ff027b82 */ /* 0x000e240000000a00 */
[----:B0-----:R-:W-:-:S05]  /*0520*/  IMAD.WIDE R2, R7, 0x4, R2 ;  /* 0x0000000407027825 */ /* 0x001fca00078e0202 */
[----:B------:R-:W2:Y:S04]  /*0530*/  LDG.E R5, desc[UR4][R2.64] ;  /* 0x0000000402057981 */ /* 0x000ea8000c1e1900 */
[----:B------:R-:W3:Y:S04]  /*0540*/  LDG.E R9, desc[UR4][R2.64+0x4] ;  /* 0x0000040402097981 */ /* 0x000ee8000c1e1900 */
[----:B------:R-:W4:Y:S04]  /*0550*/  LDG.E R11, desc[UR4][R2.64+0x8] ;  /* 0x00000804020b7981 */ /* 0x000f28000c1e1900 */
[----:B------:R-:W5:Y:S04]  /*0560*/  LDG.E R13, desc[UR4][R2.64+0xc] ;  /* 0x00000c04020d7981 */ /* 0x000f68000c1e1900 */
[----:B------:R-:W5:Y:S04]  /*0570*/  LDG.E R15, desc[UR4][R2.64+0x10] ;  /* 0x00001004020f7981 */ /* 0x000f68000c1e1900 */
[----:B------:R-:W5:Y:S04]  /*0580*/  LDG.E R17, desc[UR4][R2.64+0x14] ;  /* 0x0000140402117981 */ /* 0x000f68000c1e1900 */
[----:B------:R-:W5:Y:S04]  /*0590*/  LDG.E R19, desc[UR4][R2.64+0x18] ;  /* 0x0000180402137981 */ /* 0x000f68000c1e1900 */
[----:B------:R-:W5:Y:S01]  /*05a0*/  LDG.E R21, desc[UR4][R2.64+0x1c] ;  /* 0x00001c0402157981 */ /* 0x000f62000c1e1900 */
[----:B------:R-:W-:Y:S01]  /*05b0*/  IADD3 R7, PT, PT, R7, 0x8, RZ ;  /* 0x0000000807077810 */ /* 0x000fe20007ffe0ff */
[----:B--2---:R-:W-:-:S04]  /*05c0*/  FFMA R0, R5, R5, R0 ;  /* 0x0000000505007223 */ /* 0x004fc80000000000 */
[----:B---3--:R-:W-:-:S04]  /*05d0*/  FFMA R0, R9, R9, R0 ;  /* 0x0000000909007223 */ /* 0x008fc80000000000 */
[----:B----4-:R-:W-:-:S04]  /*05e0*/  FFMA R0, R11, R11, R0 ;  /* 0x0000000b0b007223 */ /* 0x010fc80000000000 */
[----:B-----5:R-:W-:-:S04]  /*05f0*/  FFMA R0, R13, R13, R0 ;  /* 0x0000000d0d007223 */ /* 0x020fc80000000000 */
[----:B------:R-:W-:-:S04]  /*0600*/  FFMA R0, R15, R15, R0 ;  /* 0x0000000f0f007223 */ /* 0x000fc80000000000 */
[----:B------:R-:W-:-:S04]  /*0610*/  FFMA R0, R17, R17, R0 ;  /* 0x0000001111007223 */ /* 0x000fc80000000000 */
[----:B------:R-:W-:-:S04]  /*0620*/  FFMA R0, R19, R19, R0 ;  /* 0x0000001313007223 */ /* 0x000fc80000000000 */
[----:B------:R-:W-:-:S07]  /*0630*/  FFMA R0, R21, R21, R0 ;  /* 0x0000001515007223 */ /* 0x000fce0000000000 */
.L_x_16:
[----:B------:R-:W-:Y:S05]  /*0640*/  BSYNC.RECONVERGENT B1 ;  /* 0x0000000000017941 */ /* 0x000fea0003800200 */
.L_x_15:
        /* <DEDUP_REMOVED lines=11> */
[----:B------:R-:W5:Y:S01]  /*0700*/  LDG.E R13, desc[UR4][R2.64+0xc] ;  /* 0x00000c04020d7981 */ /* 0x000f62000c1e1900 */
[----:B------:R-:W-:Y:S01]  /*0710*/  IADD3 R7, PT, PT, R7, 0x4, RZ ;  /* 0x0000000407077810 */ /* 0x000fe20007ffe0ff */
[----:B--2---:R-:W-:-:S04]  /*0720*/  FFMA R0, R5, R5, R0 ;  /* 0x0000000505007223 */ /* 0x004fc80000000000 */
[----:B---3--:R-:W-:-:S04]  /*0730*/  FFMA R0, R9, R9, R0 ;  /* 0x0000000909007223 */ /* 0x008fc80000000000 */
[----:B----4-:R-:W-:-:S04]  /*0740*/  FFMA R0, R11, R11, R0 ;  /* 0x0000000b0b007223 */ /* 0x010fc80000000000 */
[----:B-----5:R-:W-:-:S07]  /*0750*/  FFMA R0, R13, R13, R0 ;  /* 0x0000000d0d007223 */ /* 0x020fce0000000000 */
.L_x_18:
[----:B------:R-:W-:Y:S05]  /*0760*/  BSYNC.RECONVERGENT B1 ;  /* 0x0000000000017941 */ /* 0x000fea0003800200 */
.L_x_17:
[----:B------:R-:W-:Y:S05]  /*0770*/  @!P1 BRA `(.L_x_11) ;  /* 0x0000000000249947 */ /* 0x000fea0003800000 */
[----:B------:R-:W0:Y:S01]  /*0780*/  LDC.64 R4, c[0x0][0x388] ;  /* 0x0000e200ff047b82 */ /* 0x000e220000000a00 */
[----:B------:R-:W-:-:S07]  /*0790*/  IADD3 R8, PT, PT, -R8, RZ, RZ ;  /* 0x000000ff08087210 */ /* 0x000fce0007ffe1ff */
.L_x_19:
[----:B0-----:R-:W-:-:S06]  /*07a0*/  IMAD.WIDE R2, R7, 0x4, R4 ;  /* 0x0000000407027825 */ /* 0x001fcc00078e0204 */
[----:B------:R-:W2:Y:S01]  /*07b0*/  LDG.E R3, desc[UR4][R2.64] ;  /* 0x0000000402037981 */ /* 0x000ea2000c1e1900 */
[----:B------:R-:W-:Y:S02]  /*07c0*/  IADD3 R8, PT, PT, R8, 0x1, RZ ;  /* 0x0000000108087810 */ /* 0x000fe40007ffe0ff */
[----:B------:R-:W-:Y:S02]  /*07d0*/  IADD3 R7, PT, PT, R7, 0x1, RZ ;  /* 0x0000000107077810 */ /* 0x000fe40007ffe0ff */
[----:B------:R-:W-:Y:S01]  /*07e0*/  ISETP.NE.AND P0, PT, R8, RZ, PT ;  /* 0x000000ff0800720c */ /* 0x000fe20003f05270 */
[----:B--2---:R-:W-:-:S12]  /*07f0*/  FFMA R0, R3, R3, R0 ;  /* 0x0000000303007223 */ /* 0x004fd80000000000 */
[----:B------:R-:W-:Y:S05]  /*0800*/  @P0 BRA `(.L_x_19) ;  /* 0xfffffffc00e40947 */ /* 0x000fea000383ffff */
.L_x_11:
[----:B------:R-:W-:Y:S05]  /*0810*/  BSYNC.RECONVERGENT B0 ;  /* 0x0000000000007941 */ /* 0x000fea0003800200 */
.L_x_10:
[----:B------:R-:W-:Y:S01]  /*0820*/  IADD3 R2, PT, PT, R0, -0xd000000, RZ ;  /* 0xf300000000027810 */ /* 0x000fe20007ffe0ff */
[----:B------:R0:W1:Y:S01]  /*0830*/  MUFU.RSQ R3, R0 ;  /* 0x0000000000037308 */ /* 0x0000620000001400 */
[----:B------:R-:W-:Y:S02]  /*0840*/  BSSY.RECONVERGENT B0, `(.L_x_20) ;  /* 0x000000a000007945 */ /* 0x000fe40003800200 */
[----:B------:R-:W-:-:S13]  /*0850*/  ISETP.GT.U32.AND P0, PT, R2, 0x727fffff, PT ;  /* 0x727fffff0200780c */ /* 0x000fda0003f04070 */
[----:B0-----:R-:W-:Y:S05]  /*0860*/  @!P0 BRA `(.L_x_21) ;  /* 0x00000000000c8947 */ /* 0x001fea0003800000 */
[----:B------:R-:W-:-:S07]  /*0870*/  MOV R8, 0x890 ;  /* 0x0000089000087802 */ /* 0x000fce0000000f00 */
[----:B-1----:R-:W-:Y:S05]  /*0880*/  CALL.REL.NOINC `($__internal_1_$__cuda_sm20_sqrt_rn_f32_slowpath) ;  /* 0x0000000000287944 */ /* 0x002fea0003c00000 */
[----:B------:R-:W-:Y:S05]  /*0890*/  BRA `(.L_x_22) ;  /* 0x0000000000107947 */ /* 0x000fea0003800000 */
.L_x_21:
[C---:B-1----:R-:W-:Y:S01]  /*08a0*/  FMUL.FTZ R5, R3.reuse, R0 ;  /* 0x0000000003057220 */ /* 0x042fe20000410000 */
[----:B------:R-:W-:-:S03]  /*08b0*/  FMUL.FTZ R2, R3, 0.5 ;  /* 0x3f00000003027820 */ /* 0x000fc60000410000 */
[----:B------:R-:W-:-:S04]  /*08c0*/  FFMA R0, -R5, R5, R0 ;  /* 0x0000000505007223 */ /* 0x000fc80000000100 */
[----:B------:R-:W-:-:S07]  /*08d0*/  FFMA R5, R0, R2, R5 ;  /* 0x0000000200057223 */ /* 0x000fce0000000005 */
.L_x_22:
[----:B------:R-:W-:Y:S05]  /*08e0*/  BSYNC.RECONVERGENT B0 ;  /* 0x0000000000007941 */ /* 0x000fea0003800200 */
.L_x_20:
[----:B------:R-:W0:Y:S02]  /*08f0*/  LDC.64 R2, c[0x0][0x390] ;  /* 0x0000e400ff027b82 */ /* 0x000e240000000a00 */
[----:B0-----:R-:W-:-:S05]  /*0900*/  IMAD.WIDE.U32 R6, R6, 0x4, R2 ;  /* 0x0000000406067825 */ /* 0x001fca00078e0002 */
[----:B------:R-:W-:Y:S01]  /*0910*/  STG.E desc[UR4][R6.64], R5 ;  /* 0x0000000506007986 */ /* 0x000fe2000c101904 */
[----:B------:R-:W-:Y:S05]  /*0920*/  EXIT ;  /* 0x000000000000794d */ /* 0x000fea0003800000 */
        .weak           $__internal_1_$__cuda_sm20_sqrt_rn_f32_slowpath
        .type           $__internal_1_$__cuda_sm20_sqrt_rn_f32_slowpath,@function
        .size           $__internal_1_$__cuda_sm20_sqrt_rn_f32_slowpath,(.L_x_77 - $__internal_1_$__cuda_sm20_sqrt_rn_f32_slowpath)
$__internal_1_$__cuda_sm20_sqrt_rn_f32_slowpath:
[----:B------:R-:W-:-:S13]  /*0930*/  LOP3.LUT P0, RZ, R0, 0x7fffffff, RZ, 0xc0, !PT ;  /* 0x7fffffff00ff7812 */ /* 0x000fda000780c0ff */
[----:B------:R-:W-:Y:S01]  /*0940*/  @!P0 MOV R2, R0 ;  /* 0x0000000000028202 */ /* 0x000fe20000000f00 */
[----:B------:R-:W-:Y:S06]  /*0950*/  @!P0 BRA `(.L_x_23) ;  /* 0x0000000000408947 */ /* 0x000fec0003800000 */
[----:B------:R-:W-:-:S13]  /*0960*/  FSETP.GEU.FTZ.AND P0, PT, R0, RZ, PT ;  /* 0x000000ff0000720b */ /* 0x000fda0003f1e000 */
[----:B------:R-:W-:Y:S01]  /*0970*/  @!P0 MOV R2, 0x7fffffff ;  /* 0x7fffffff00028802 */ /* 0x000fe20000000f00 */
[----:B------:R-:W-:Y:S06]  /*0980*/  @!P0 BRA `(.L_x_23) ;  /* 0x0000000000348947 */ /* 0x000fec0003800000 */
[----:B------:R-:W-:-:S13]  /*0990*/  FSETP.GTU.FTZ.AND P0, PT, |R0|, +INF , PT ;  /* 0x7f8000000000780b */ /* 0x000fda0003f1c200 */
[----:B------:R-:W-:Y:S01]  /*09a0*/  @P0 FADD.FTZ R2, R0, 1 ;  /* 0x3f80000000020421 */ /* 0x000fe20000010000 */
[----:B------:R-:W-:Y:S06]  /*09b0*/  @P0 BRA `(.L_x_23) ;  /* 0x0000000000280947 */ /* 0x000fec0003800000 */
[----:B------:R-:W-:-:S13]  /*09c0*/  FSETP.NEU.FTZ.AND P0, PT, |R0|, +INF , PT ;  /* 0x7f8000000000780b */ /* 0x000fda0003f1d200 */
[----:B------:R-:W-:-:S04]  /*09d0*/  @P0 FFMA R3, R0, 1.84467440737095516160e+19, RZ ;  /* 0x5f80000000030823 */ /* 0x000fc800000000ff */
[----:B------:R-:W0:Y:S02]  /*09e0*/  @P0 MUFU.RSQ R2, R3 ;  /* 0x0000000300020308 */ /* 0x000e240000001400 */
[----:B0-----:R-:W-:Y:S01]  /*09f0*/  @P0 FMUL.FTZ R4, R3, R2 ;  /* 0x0000000203040220 */ /* 0x001fe20000410000 */
[----:B------:R-:W-:Y:S01]  /*0a00*/  @P0 FMUL.FTZ R7, R2, 0.5 ;  /* 0x3f00000002070820 */ /* 0x000fe20000410000 */
[----:B------:R-:W-:Y:S02]  /*0a10*/  @!P0 MOV R2, R0 ;  /* 0x0000000000028202 */ /* 0x000fe40000000f00 */
[----:B------:R-:W-:-:S04]  /*0a20*/  @P0 FADD.FTZ R5, -R4, -RZ ;  /* 0x800000ff04050221 */ /* 0x000fc80000010100 */
[----:B------:R-:W-:-:S04]  /*0a30*/  @P0 FFMA R5, R4, R5, R3 ;  /* 0x0000000504050223 */ /* 0x000fc80000000003 */
[----:B------:R-:W-:-:S04]  /*0a40*/  @P0 FFMA R5, R5, R7, R4 ;  /* 0x0000000705050223 */ /* 0x000fc80000000004 */
[----:B------:R-:W-:-:S07]  /*0a50*/  @P0 FMUL.FTZ R2, R5, 2.3283064365386962891e-10 ;  /* 0x2f80000005020820 */ /* 0x000fce0000410000 */
.L_x_23:
[----:B------:R-:W-:Y:S01]  /*0a60*/  HFMA2 R3, -RZ, RZ, 0, 0 ;  /* 0x00000000ff037431 */ /* 0x000fe200000001ff */
[----:B------:R-:W-:Y:S02]  /*0a70*/  MOV R5, R2 ;  /* 0x0000000200057202 */ /* 0x000fe40000000f00 */
[----:B------:R-:W-:-:S04]  /*0a80*/  MOV R2, R8 ;  /* 0x0000000800027202 */ /* 0x000fc80000000f00 */
[----:B------:R-:W-:Y:S05]  /*0a90*/  RET.REL.NODEC R2 `(_Z31kernel_compute_centroid_lengthsPiPfS0_i) ;  /* 0xfffffff402587950 */ /* 0x000fea0003c3ffff */
.L_x_24:
        /* <DEDUP_REMOVED lines=14> */
.L_x_77:


//--------------------- .text._Z33kernel_normalize_and_find_closestPiS_PfS0_iS0_iS_ --------------------------
	.section	.text._Z33kernel_normalize_and_find_closestPiS_PfS0_iS0_iS_,"ax",@progbits
	.align	128
        .global         _Z33kernel_normalize_and_find_closestPiS_PfS0_iS0_iS_
        .type           _Z33kernel_normalize_and_find_closestPiS_PfS0_iS0_iS_,@function
        .size           _Z33kernel_normalize_and_find_closestPiS_PfS0_iS0_iS_,(.L_x_78 - _Z33kernel_normalize_and_find_closestPiS_PfS0_iS0_iS_)
        .other          _Z33kernel_normalize_and_find_closestPiS_PfS0_iS0_iS_,@"STO_CUDA_ENTRY STV_DEFAULT"
_Z33kernel_normalize_and_find_closestPiS_PfS0_iS0_iS_:
.text._Z33kernel_normalize_and_find_closestPiS_PfS0_iS0_iS_:
        /* <DEDUP_REMOVED lines=23> */
[----:B------:R-:W0:Y:S02]  /*0170*/  LDC.64 R2, c[0x0][0x398] ;  /* 0x0000e600ff027b82 */ /* 0x000e240000000a00 */
[----:B0-----:R-:W-:-:S05]  /*0180*/  IMAD.WIDE.U32 R2, R9, 0x4, R2 ;  /* 0x0000000409027825 */ /* 0x001fca00078e0002 */
[----:B------:R0:W5:Y:S01]  /*0190*/  LDG.E R8, desc[UR4][R2.64] ;  /* 0x0000000402087981 */ /* 0x000162000c1e1900 */
[----:B------:R-:W-:Y:S01]  /*01a0*/  IMAD.IADD R0, R7, 0x1, -R6 ;  /* 0x0000000107007824 */ /* 0x000fe200078e0a06 */
[----:B------:R-:W-:Y:S01]  /*01b0*/  IADD3 R6, PT, PT, R6, -R7, RZ ;  /* 0x8000000706067210 */ /* 0x000fe20007ffe0ff */
[----:B------:R-:W-:Y:S01]  /*01c0*/  BSSY.RECONVERGENT B3, `(.L_x_27) ;  /* 0x00000bf000037945 */ /* 0x000fe20003800200 */
[----:B------:R-:W-:Y:S01]  /*01d0*/  IMAD.MOV.U32 R24, RZ, RZ, RZ ;  /* 0x000000ffff187224 */ /* 0x000fe200078e00ff */
[----:B------:R-:W-:Y:S02]  /*01e0*/  MOV R26, 0xc47a0000 ;  /* 0xc47a0000001a7802 */ /* 0x000fe40000000f00 */
[----:B------:R-:W-:Y:S02]  /*01f0*/  ISETP.GT.U32.AND P0, PT, R0, -0x8, PT ;  /* 0xfffffff80000780c */ /* 0x000fe40003f04070 */
[----:B------:R-:W-:-:S11]  /*0200*/  LOP3.LUT R5, R6, 0x7, RZ, 0xc0, !PT ;  /* 0x0000000706057812 */ /* 0x000fd600078ec0ff */
[----:B0-----:R-:W-:Y:S05]  /*0210*/  @P0 BRA `(.L_x_28) ;  /* 0x0000000800e40947 */ /* 0x001fea0003800000 */
[----:B------:R-:W0:Y:S01]  /*0220*/  LDC.64 R28, c[0x0][0x388] ;  /* 0x0000e200ff1c7b82 */ /* 0x000e220000000a00 */
[----:B------:R-:W-:Y:S01]  /*0230*/  LOP3.LUT R4, R6, 0xfffffff8, RZ, 0xc0, !PT ;  /* 0xfffffff806047812 */ /* 0x000fe200078ec0ff */
[----:B------:R-:W-:Y:S01]  /*0240*/  IMAD.MOV.U32 R24, RZ, RZ, RZ ;  /* 0x000000ffff187224 */ /* 0x000fe200078e00ff */
[----:B------:R-:W-:-:S03]  /*0250*/  MOV R26, 0xc47a0000 ;  /* 0xc47a0000001a7802 */ /* 0x000fc60000000f00 */
[----:B------:R-:W-:Y:S02]  /*0260*/  IMAD.MOV R4, RZ, RZ, -R4 ;  /* 0x000000ffff047224 */ /* 0x000fe400078e0a04 */
[----:B------:R-:W1:Y:S08]  /*0270*/  LDC.64 R16, c[0x0][0x390] ;  /* 0x0000e400ff107b82 */ /* 0x000e700000000a00 */
[----:B------:R-:W2:Y:S01]  /*0280*/  LDC.64 R18, c[0x0][0x3a8] ;  /* 0x0000ea00ff127b82 */ /* 0x000ea20000000a00 */
[----:B0-----:R-:W-:-:S05]  /*0290*/  IADD3 R28, P0, PT, R28, 0x10, RZ ;  /* 0x000000101c1c7810 */ /* 0x001fca0007f1e0ff */
[----:B------:R-:W-:Y:S01]  /*02a0*/  IMAD.X R29, RZ, RZ, R29, P0 ;  /* 0x000000ffff1d7224 */ /* 0x000fe200000e061d */
[----:B-1----:R-:W-:-:S04]  /*02b0*/  IADD3 R16, P1, PT, R16, 0x10, RZ ;  /* 0x0000001010107810 */ /* 0x002fc80007f3e0ff */
[----:B------:R-:W-:-:S09]  /*02c0*/  IADD3.X R17, PT, PT, RZ, R17, RZ, P1, !PT ;  /* 0x00000011ff117210 */ /* 0x000fd20000ffe4ff */
.L_x_45:
[----:B------:R-:W-:-:S05]  /*02d0*/  IMAD.WIDE R14, R7, 0x4, R28 ;  /* 0x00000004070e7825 */ /* 0x000fca00078e021c */
[----:B------:R-:W2:Y:S01]  /*02e0*/  LDG.E R25, desc[UR4][R14.64+-0x10] ;  /* 0xfffff0040e197981 */ /* 0x000ea2000c1e1900 */
[----:B------:R-:W-:-:S05]  /*02f0*/  IMAD.WIDE R12, R7, 0x4, R16 ;  /* 0x00000004070c7825 */ /* 0x000fca00078e0210 */
[----:B------:R-:W3:Y:S01]  /*0300*/  LDG.E R3, desc[UR4][R12.64+-0x10] ;  /* 0xfffff0040c037981 */ /* 0x000ee2000c1e1900 */
[----:B--2---:R-:W-:-:S06]  /*0310*/  IMAD.WIDE R10, R25, 0x4, R18 ;  /* 0x00000004190a7825 */ /* 0x004fcc00078e0212 */
[----:B------:R-:W2:Y:S01]  /*0320*/  LDG.E R11, desc[UR4][R10.64] ;  /* 0x000000040a0b7981 */ /* 0x000ea2000c1e1900 */
[----:B------:R-:W-:Y:S01]  /*0330*/  IADD3 R4, PT, PT, R4, 0x8, RZ ;  /* 0x0000000804047810 */ /* 0x000fe20007ffe0ff */
[----:B------:R-:W-:Y:S03]  /*0340*/  BSSY.RECONVERGENT B4, `(.L_x_29) ;  /* 0x000000e000047945 */ /* 0x000fe60003800200 */
[----:B------:R-:W-:Y:S01]  /*0350*/  ISETP.NE.AND P2, PT, R4, RZ, PT ;  /* 0x000000ff0400720c */ /* 0x000fe20003f45270 */
[----:B--2--5:R-:W-:-:S04]  /*0360*/  FMUL R20, R8, R11 ;  /* 0x0000000b08147220 */ /* 0x024fc80000400000 */
[----:B------:R-:W0:Y:S08]  /*0370*/  MUFU.RCP R0, R20 ;  /* 0x0000001400007308 */ /* 0x000e300000001000 */
[----:B---3--:R-:W1:Y:S01]  /*0380*/  FCHK P0, R3, R20 ;  /* 0x0000001403007302 */ /* 0x008e620000000000 */
[----:B0-----:R-:W-:-:S04]  /*0390*/  FFMA R21, -R20, R0, 1 ;  /* 0x3f80000014157423 */ /* 0x001fc80000000100 */
[----:B------:R-:W-:-:S04]  /*03a0*/  FFMA R0, R0, R21, R0 ;  /* 0x0000001500007223 */ /* 0x000fc80000000000 */
[----:B------:R-:W-:-:S04]  /*03b0*/  FFMA R21, R3, R0, RZ ;  /* 0x0000000003157223 */ /* 0x000fc800000000ff */
[----:B------:R-:W-:-:S04]  /*03c0*/  FFMA R2, -R20, R21, R3 ;  /* 0x0000001514027223 */ /* 0x000fc80000000103 */
[----:B------:R-:W-:Y:S01]  /*03d0*/  FFMA R0, R0, R2, R21 ;  /* 0x0000000200007223 */ /* 0x000fe20000000015 */
[----:B-1----:R-:W-:Y:S06]  /*03e0*/  @!P0 BRA `(.L_x_30) ;  /* 0x00000000000c8947 */ /* 0x002fec0003800000 */
[----:B------:R-:W-:Y:S01]  /*03f0*/  IMAD.MOV.U32 R0, RZ, RZ, R20 ;  /* 0x000000ffff007224 */ /* 0x000fe200078e0014 */
[----:B------:R-:W-:-:S07]  /*0400*/  MOV R10, 0x420 ;  /* 0x00000420000a7802 */ /* 0x000fce0000000f00 */
[----:B------:R-:W-:Y:S05]  /*0410*/  CALL.REL.NOINC `($__internal_2_$__cuda_sm3x_div_rn_noftz_f32_slowpath) ;  /* 0x0000001400587944 */ /* 0x000fea0003c00000 */
.L_x_30:
[----:B------:R-:W-:Y:S05]  /*0420*/  BSYNC.RECONVERGENT B4 ;  /* 0x0000000000047941 */ /* 0x000fea0003800200 */
.L_x_29:
[----:B------:R-:W2:Y:S02]  /*0430*/  LDG.E R27, desc[UR4][R14.64+-0xc] ;  /* 0xfffff4040e1b7981 */ /* 0x000ea4000c1e1900 */
[----:B--2---:R-:W-:-:S05]  /*0440*/  IMAD.WIDE R2, R27, 0x4, R18 ;  /* 0x000000041b027825 */ /* 0x004fca00078e0212 */
[----:B------:R-:W2:Y:S04]  /*0450*/  LDG.E R11, desc[UR4][R2.64] ;  /* 0x00000004020b7981 */ /* 0x000ea8000c1e1900 */
[----:B------:R-:W3:Y:S01]  /*0460*/  LDG.E R3, desc[UR4][R12.64+-0xc] ;  /* 0xfffff4040c037981 */ /* 0x000ee2000c1e1900 */
[CC--:B------:R-:W-:Y:S01]  /*0470*/  FSETP.GT.AND P0, PT, R0.reuse, R26.reuse, PT ;  /* 0x0000001a0000720b */ /* 0x0c0fe20003f04000 */
[----:B------:R-:W-:Y:S03]  /*0480*/  BSSY.RECONVERGENT B4, `(.L_x_31) ;  /* 0x000000f000047945 */ /* 0x000fe60003800200 */
[----:B------:R-:W-:Y:S02]  /*0490*/  FSEL R26, R0, R26, P0 ;  /* 0x0000001a001a7208 */ /* 0x000fe40000000000 */
[----:B------:R-:W-:Y:S01]  /*04a0*/  SEL R24, R25, R24, P0 ;  /* 0x0000001819187207 */ /* 0x000fe20000000000 */
[----:B--2---:R-:W-:-:S04]  /*04b0*/  FMUL R10, R8, R11 ;  /* 0x0000000b080a7220 */ /* 0x004fc80000400000 */
        /* <DEDUP_REMOVED lines=8> */
[----:B------:R-:W-:Y:S02]  /*0540*/  MOV R0, R10 ;  /* 0x0000000a00007202 */ /* 0x000fe40000000f00 */
[----:B------:R-:W-:-:S07]  /*0550*/  MOV R10, 0x570 ;  /* 0x00000570000a7802 */ /* 0x000fce0000000f00 */
[----:B------:R-:W-:Y:S05]  /*0560*/  CALL.REL.NOINC `($__internal_2_$__cuda_sm3x_div_rn_noftz_f32_slowpath) ;  /* 0x0000001400047944 */ /* 0x000fea0003c00000 */
.L_x_32:
[----:B------:R-:W-:Y:S05]  /*0570*/  BSYNC.RECONVERGENT B4 ;  /* 0x0000000000047941 */ /* 0x000fea0003800200 */
.L_x_31:
        /* <DEDUP_REMOVED lines=20> */
.L_x_34:
[----:B------:R-:W-:Y:S05]  /*06c0*/  BSYNC.RECONVERGENT B4 ;  /* 0x0000000000047941 */ /* 0x000fea0003800200 */
.L_x_33:
        /* <DEDUP_REMOVED lines=20> */
.L_x_36:
[----:B------:R-:W-:Y:S05]  /*0810*/  BSYNC.RECONVERGENT B4 ;  /* 0x0000000000047941 */ /* 0x000fea0003800200 */
.L_x_35:
        /* <DEDUP_REMOVED lines=20> */
.L_x_38:
[----:B------:R-:W-:Y:S05]  /*0960*/  BSYNC.RECONVERGENT B4 ;  /* 0x0000000000047941 */ /* 0x000fea0003800200 */
.L_x_37:
[----:B------:R-:W2:Y:S04]  /*0970*/  LDG.E R2, desc[UR4][R14.64+0x4] ;  /* 0x000004040e027981 */ /* 0x000ea8000c1e1900 */
[----:B------:R-:W3:Y:S01]  /*0980*/  LDG.E R3, desc[UR4][R12.64+0x4] ;  /* 0x000004040c037981 */ /* 0x000ee2000c1e1900 */
[----:B--2---:R-:W-:-:S06]  /*0990*/  IMAD.WIDE R10, R2, 0x4, R18 ;  /* 0x00000004020a7825 */ /* 0x004fcc00078e0212 */
[----:B------:R-:W2:Y:S01]  /*09a0*/  LDG.E R11, desc[UR4][R10.64] ;  /* 0x000000040a0b7981 */ /* 0x000ea2000c1e1900 */
        /* <DEDUP_REMOVED lines=16> */
.L_x_40:
[----:B------:R-:W-:Y:S05]  /*0ab0*/  BSYNC.RECONVERGENT B4 ;  /* 0x0000000000047941 */ /* 0x000fea0003800200 */
.L_x_39:
        /* <DEDUP_REMOVED lines=20> */
.L_x_42:
[----:B------:R-:W-:Y:S05]  /*0c00*/  BSYNC.RECONVERGENT B4 ;  /* 0x0000000000047941 */ /* 0x000fea0003800200 */
.L_x_41:
        /* <DEDUP_REMOVED lines=20> */
.L_x_44:
[----:B------:R-:W-:Y:S05]  /*0d50*/  BSYNC.RECONVERGENT B4 ;  /* 0x0000000000047941 */ /* 0x000fea0003800200 */
.L_x_43:
[----:B------:R-:W-:Y:S01]  /*0d60*/  FSETP.GT.AND P0, PT, R0, R26, PT ;  /* 0x0000001a0000720b */ /* 0x000fe20003f04000 */
[----:B------:R-:W-:-:S03]  /*0d70*/  VIADD R7, R7, 0x8 ;  /* 0x0000000807077836 */ /* 0x000fc60000000000 */
[----:B------:R-:W-:Y:S02]  /*0d80*/  SEL R24, R15, R2, P0 ;  /* 0x000000020f187207 */ /* 0x000fe40000000000 */
[----:B------:R-:W-:Y:S01]  /*0d90*/  FSEL R26, R0, R26, P0 ;  /* 0x0000001a001a7208 */ /* 0x000fe20000000000 */
[----:B------:R-:W-:Y:S06]  /*0da0*/  @P2 BRA `(.L_x_45) ;  /* 0xfffffff400482947 */ /* 0x000fec000383ffff */
.L_x_28:
[----:B------:R-:W-:Y:S05]  /*0db0*/  BSYNC.RECONVERGENT B3 ;  /* 0x0000000000037941 */ /* 0x000fea0003800200 */
.L_x_27:
[----:B------:R-:W-:-:S13]  /*0dc0*/  ISETP.NE.AND P0, PT, R5, RZ, PT ;  /* 0x000000ff0500720c */ /* 0x000fda0003f05270 */
[----:B------:R-:W-:Y:S05]  /*0dd0*/  @!P0 BRA `(.L_x_26) ;  /* 0x0000000800d48947 */ /* 0x000fea0003800000 */
[----:B------:R-:W-:Y:S01]  /*0de0*/  ISETP.GE.U32.AND P0, PT, R5, 0x4, PT ;  /* 0x000000040500780c */ /* 0x000fe20003f06070 */
[----:B------:R-:W-:Y:S01]  /*0df0*/  BSSY.RECONVERGENT B3, `(.L_x_46) ;  /* 0x0000060000037945 */ /* 0x000fe20003800200 */
[----:B------:R-:W-:-:S11]  /*0e00*/  LOP3.LUT R4, R6, 0x3, RZ, 0xc0, !PT ;  /* 0x0000000306047812 */ /* 0x000fd600078ec0ff */
[----:B------:R-:W-:Y:S05]  /*0e10*/  @!P0 BRA `(.L_x_47) ;  /* 0x0000000400748947 */ /* 0x000fea0003800000 */
[----:B------:R-:W0:Y:S08]  /*0e20*/  LDC.64 R16, c[0x0][0x388] ;  /* 0x0000e200ff107b82 */ /* 0x000e300000000a00 */
[----:B------:R-:W1:Y:S08]  /*0e30*/  LDC.64 R10, c[0x0][0x3a8] ;  /* 0x0000ea00ff0a7b82 */ /* 0x000e700000000a00 */
[----:B------:R-:W2:Y:S01]  /*0e40*/  LDC.64 R12, c[0x0][0x390] ;  /* 0x0000e400ff0c7b82 */ /* 0x000ea20000000a00 */
[----:B0-----:R-:W-:-:S05]  /*0e50*/  IMAD.WIDE R16, R7, 0x4, R16 ;  /* 0x0000000407107825 */ /* 0x001fca00078e0210 */
[----:B------:R-:W1:Y:S01]  /*0e60*/  LDG.E R5, desc[UR4][R16.64] ;  /* 0x0000000410057981 */ /* 0x000e62000c1e1900 */
[----:B--2---:R-:W-:-:S05]  /*0e70*/  IMAD.WIDE R12, R7, 0x4, R12 ;  /* 0x00000004070c7825 */ /* 0x004fca00078e020c */
[----:B------:R-:W2:Y:S01]  /*0e80*/  LDG.E R3, desc[UR4][R12.64] ;  /* 0x000000040c037981 */ /* 0x000ea2000c1e1900 */
[----:B-1----:R-:W-:-:S06]  /*0e90*/  IMAD.WIDE R10, R5, 0x4, R10 ;  /* 0x00000004050a7825 */ /* 0x002fcc00078e020a */
[----:B------:R-:W3:Y:S01]  /*0ea0*/  LDG.E R11, desc[UR4][R10.64] ;  /* 0x000000040a0b7981 */ /* 0x000ee2000c1e1900 */
[----:B------:R-:W-:Y:S01]  /*0eb0*/  BSSY.RECONVERGENT B4, `(.L_x_48) ;  /* 0x000000d000047945 */ /* 0x000fe20003800200 */
[----:B---3-5:R-:W-:-:S04]  /*0ec0*/  FMUL R14, R8, R11 ;  /* 0x0000000b080e7220 */ /* 0x028fc80000400000 */
[----:B------:R-:W0:Y:S08]  /*0ed0*/  MUFU.RCP R0, R14 ;  /* 0x0000000e00007308 */ /* 0x000e300000001000 */
[----:B--2---:R-:W1:Y:S01]  /*0ee0*/  FCHK P0, R3, R14 ;  /* 0x0000000e03007302 */ /* 0x004e620000000000 */
        /* <DEDUP_REMOVED lines=9> */
.L_x_49:
[----:B------:R-:W-:Y:S05]  /*0f80*/  BSYNC.RECONVERGENT B4 ;  /* 0x0000000000047941 */ /* 0x000fea0003800200 */
.L_x_48:
[----:B------:R-:W2:Y:S01]  /*0f90*/  LDG.E R2, desc[UR4][R16.64+0x4] ;  /* 0x0000040410027981 */ /* 0x000ea2000c1e1900 */
[----:B------:R-:W2:Y:S03]  /*0fa0*/  LDC.64 R10, c[0x0][0x3a8] ;  /* 0x0000ea00ff0a7b82 */ /* 0x000ea60000000a00 */
        /* <DEDUP_REMOVED lines=19> */
.L_x_51:
[----:B------:R-:W-:Y:S05]  /*10e0*/  BSYNC.RECONVERGENT B4 ;  /* 0x0000000000047941 */ /* 0x000fea0003800200 */
.L_x_50:
        /* <DEDUP_REMOVED lines=21> */
.L_x_53:
[----:B------:R-:W-:Y:S05]  /*1240*/  BSYNC.RECONVERGENT B4 ;  /* 0x0000000000047941 */ /* 0x000fea0003800200 */
.L_x_52:
        /* <DEDUP_REMOVED lines=21> */
.L_x_55:
[----:B------:R-:W-:Y:S05]  /*13a0*/  BSYNC.RECONVERGENT B4 ;  /* 0x0000000000047941 */ /* 0x000fea0003800200 */
.L_x_54:
[-C--:B------:R-:W-:Y:S02]  /*13b0*/  FSETP.GT.AND P0, PT, R0, R26.reuse, PT ;  /* 0x0000001a0000720b */ /* 0x080fe40003f04000 */
[----:B------:R-:W-:Y:S02]  /*13c0*/  IADD3 R7, PT, PT, R7, 0x4, RZ ;  /* 0x0000000407077810 */ /* 0x000fe40007ffe0ff */
[----:B------:R-:W-:Y:S02]  /*13d0*/  SEL R24, R16, R5, P0 ;  /* 0x0000000510187207 */ /* 0x000fe40000000000 */
[----:B------:R-:W-:-:S07]  /*13e0*/  FSEL R26, R0, R26, P0 ;  /* 0x0000001a001a7208 */ /* 0x000fce0000000000 */
.L_x_47:
[----:B------:R-:W-:Y:S05]  /*13f0*/  BSYNC.RECONVERGENT B3 ;  /* 0x0000000000037941 */ /* 0x000fea0003800200 */
.L_x_46:
[----:B------:R-:W-:-:S13]  /*1400*/  ISETP.NE.AND P0, PT, R4, RZ, PT ;  /* 0x000000ff0400720c */ /* 0x000fda0003f05270 */
[----:B------:R-:W-:Y:S05]  /*1410*/  @!P0 BRA `(.L_x_26) ;  /* 0x0000000400448947 */ /* 0x000fea0003800000 */
[----:B------:R-:W-:Y:S01]  /*1420*/  ISETP.NE.AND P0, PT, R4, 0x1, PT ;  /* 0x000000010400780c */ /* 0x000fe20003f05270 */
[----:B------:R-:W-:-:S12]  /*1430*/  BSSY.RECONVERGENT B3, `(.L_x_56) ;  /* 0x0000033000037945 */ /* 0x000fd80003800200 */
        /* <DEDUP_REMOVED lines=23> */
.L_x_59:
[----:B------:R-:W-:Y:S05]  /*15b0*/  BSYNC.RECONVERGENT B4 ;  /* 0x0000000000047941 */ /* 0x000fea0003800200 */
.L_x_58:
        /* <DEDUP_REMOVED lines=21> */
.L_x_61:
[----:B------:R-:W-:Y:S05]  /*1710*/  BSYNC.RECONVERGENT B4 ;  /* 0x0000000000047941 */ /* 0x000fea0003800200 */
.L_x_60:
[-C--:B------:R-:W-:Y:S02]  /*1720*/  FSETP.GT.AND P0, PT, R0, R26.reuse, PT ;  /* 0x0000001a0000720b */ /* 0x080fe40003f04000 */
[----:B------:R-:W-:Y:S02]  /*1730*/  IADD3 R7, PT, PT, R7, 0x2, RZ ;  /* 0x0000000207077810 */ /* 0x000fe40007ffe0ff */
[----:B------:R-:W-:Y:S02]  /*1740*/  SEL R24, R2, R5, P0 ;  /* 0x0000000502187207 */ /* 0x000fe40000000000 */
[----:B------:R-:W-:-:S07]  /*1750*/  FSEL R26, R0, R26, P0 ;  /* 0x0000001a001a7208 */ /* 0x000fce0000000000 */
.L_x_57:
[----:B------:R-:W-:Y:S05]  /*1760*/  BSYNC.RECONVERGENT B3 ;  /* 0x0000000000037941 */ /* 0x000fea0003800200 */
.L_x_56:
[----:B------:R-:W-:-:S04]  /*1770*/  LOP3.LUT R6, R6, 0x1, RZ, 0xc0, !PT ;  /* 0x0000000106067812 */ /* 0x000fc800078ec0ff */
[----:B------:R-:W-:-:S13]  /*1780*/  ISETP.NE.U32.AND P0, PT, R6, 0x1, PT ;  /* 0x000000010600780c */ /* 0x000fda0003f05070 */
[----:B------:R-:W-:Y:S05]  /*1790*/  @P0 BRA `(.L_x_26) ;  /* 0x0000000000640947 */ /* 0x000fea0003800000 */
[----:B------:R-:W0:Y:S08]  /*17a0*/  LDC.64 R4, c[0x0][0x388] ;  /* 0x0000e200ff047b82 */ /* 0x000e300000000a00 */
[----:B------:R-:W1:Y:S08]  /*17b0*/  LDC.64 R10, c[0x0][0x3a8] ;  /* 0x0000ea00ff0a7b82 */ /* 0x000e700000000a00 */
[----:B------:R-:W2:Y:S01]  /*17c0*/  LDC.64 R2, c[0x0][0x390] ;  /* 0x0000e400ff027b82 */ /* 0x000ea20000000a00 */
[----:B0-----:R-:W-:-:S06]  /*17d0*/  IMAD.WIDE R4, R7, 0x4, R4 ;  /* 0x0000000407047825 */ /* 0x001fcc00078e0204 */
[----:B------:R-:W1:Y:S01]  /*17e0*/  LDG.E R5, desc[UR4][R4.64] ;  /* 0x0000000404057981 */ /* 0x000e62000c1e1900 */
[----:B--2---:R-:W-:-:S06]  /*17f0*/  IMAD.WIDE R2, R7, 0x4, R2 ;  /* 0x0000000407027825 */ /* 0x004fcc00078e0202 */
        /* <DEDUP_REMOVED lines=16> */
.L_x_63:
[----:B------:R-:W-:Y:S05]  /*1900*/  BSYNC.RECONVERGENT B3 ;  /* 0x0000000000037941 */ /* 0x000fea0003800200 */
.L_x_62:
[----:B------:R-:W-:-:S04]  /*1910*/  FSETP.GT.AND P0, PT, R0, R26, PT ;  /* 0x0000001a0000720b */ /* 0x000fc80003f04000 */
[----:B------:R-:W-:-:S09]  /*1920*/  SEL R24, R5, R24, P0 ;  /* 0x0000001805187207 */ /* 0x000fd20000000000 */
.L_x_26:
[----:B------:R-:W-:Y:S05]  /*1930*/  BSYNC.RECONVERGENT B0 ;  /* 0x0000000000007941 */ /* 0x000fea0003800200 */
.L_x_25:
[----:B------:R-:W0:Y:S02]  /*1940*/  LDC.64 R2, c[0x0][0x3b8] ;  /* 0x0000ee00ff027b82 */ /* 0x000e240000000a00 */
[----:B0-----:R-:W-:-:S05]  /*1950*/  IMAD.WIDE.U32 R2, R9, 0x4, R2 ;  /* 0x0000000409027825 */ /* 0x001fca00078e0002 */
[----:B------:R-:W-:Y:S01]  /*1960*/  STG.E desc[UR4][R2.64], R24 ;  /* 0x0000001802007986 */ /* 0x000fe2000c101904 */
[----:B------:R-:W-:Y:S05]  /*1970*/  EXIT ;  /* 0x000000000000794d */ /* 0x000fea0003800000 */
        .weak           $__internal_2_$__cuda_sm3x_div_rn_noftz_f32_slowpath
        .type           $__internal_2_$__cuda_sm3x_div_rn_noftz_f32_slowpath,@function
        .size           $__internal_2_$__cuda_sm3x_div_rn_noftz_f32_slowpath,(.L_x_78 - $__internal_2_$__cuda_sm3x_div_rn_noftz_f32_slowpath)
$__internal_2_$__cuda_sm3x_div_rn_noftz_f32_slowpath:
[----:B------:R-:W-:Y:S01]  /*1980*/  SHF.R.U32.HI R11, RZ, 0x17, R0 ;  /* 0x00000017ff0b7819 */ /* 0x000fe20000011600 */
[----:B------:R-:W-:Y:S01]  /*1990*/  BSSY.RECONVERGENT B1, `(.L_x_64) ;  /* 0x0000063000017945 */ /* 0x000fe20003800200 */
[----:B------:R-:W-:Y:S02]  /*19a0*/  SHF.R.U32.HI R21, RZ, 0x17, R3 ;  /* 0x00000017ff157819 */ /* 0x000fe40000011603 */
[----:B------:R-:W-:Y:S02]  /*19b0*/  LOP3.LUT R11, R11, 0xff, RZ, 0xc0, !PT ;  /* 0x000000ff0b0b7812 */ /* 0x000fe400078ec0ff */
[----:B------:R-:W-:Y:S02]  /*19c0*/  LOP3.LUT R21, R21, 0xff, RZ, 0xc0, !PT ;  /* 0x000000ff15157812 */ /* 0x000fe400078ec0ff */
[----:B------:R-:W-:Y:S02]  /*19d0*/  IADD3 R20, PT, PT, R11, -0x1, RZ ;  /* 0xffffffff0b147810 */ /* 0x000fe40007ffe0ff */
[----:B------:R-:W-:-:S02]  /*19e0*/  IADD3 R22, PT, PT, R21, -0x1, RZ ;  /* 0xffffffff15167810 */ /* 0x000fc40007ffe0ff */
[----:B------:R-:W-:-:S04]  /*19f0*/  ISETP.GT.U32.AND P0, PT, R20, 0xfd, PT ;  /* 0x000000fd1400780c */ /* 0x000fc80003f04070 */
[----:B------:R-:W-:-:S13]  /*1a00*/  ISETP.GT.U32.OR P0, PT, R22, 0xfd, P0 ;  /* 0x000000fd1600780c */ /* 0x000fda0000704470 */
[----:B------:R-:W-:Y:S01]  /*1a10*/  @!P0 IMAD.MOV.U32 R23, RZ, RZ, RZ ;  /* 0x000000ffff178224 */ /* 0x000fe200078e00ff */
[----:B------:R-:W-:Y:S06]  /*1a20*/  @!P0 BRA `(.L_x_65) ;  /* 0x00000000005c8947 */ /* 0x000fec0003800000 */
[----:B------:R-:W-:Y:S02]  /*1a30*/  FSETP.GTU.FTZ.AND P0, PT, |R3|, +INF , PT ;  /* 0x7f8000000300780b */ /* 0x000fe40003f1c200 */
[----:B------:R-:W-:-:S04]  /*1a40*/  FSETP.GTU.FTZ.AND P1, PT, |R0|, +INF , PT ;  /* 0x7f8000000000780b */ /* 0x000fc80003f3c200 */
[----:B------:R-:W-:-:S13]  /*1a50*/  PLOP3.LUT P0, PT, P0, P1, PT, 0xf8, 0x8f ;  /* 0x00000000008f781c */ /* 0x000fda0000703f70 */
[----:B------:R-:W-:Y:S05]  /*1a60*/  @P0 BRA `(.L_x_66) ;  /* 0x0000000400500947 */ /* 0x000fea0003800000 */
[----:B------:R-:W-:-:S13]  /*1a70*/  LOP3.LUT P0, RZ, R0, 0x7fffffff, R3, 0xc8, !PT ;  /* 0x7fffffff00ff7812 */ /* 0x000fda000780c803 */
[----:B------:R-:W-:Y:S05]  /*1a80*/  @!P0 BRA `(.L_x_67) ;  /* 0x0000000400408947 */ /* 0x000fea0003800000 */
[C---:B------:R-:W-:Y:S02]  /*1a90*/  FSETP.NEU.FTZ.AND P3, PT, |R3|.reuse, +INF , PT ;  /* 0x7f8000000300780b */ /* 0x040fe40003f7d200 */
[----:B------:R-:W-:Y:S02]  /*1aa0*/  FSETP.NEU.FTZ.AND P1, PT, |R0|, +INF , PT ;  /* 0x7f8000000000780b */ /* 0x000fe40003f3d200 */
[----:B------:R-:W-:-:S11]  /*1ab0*/  FSETP.NEU.FTZ.AND P0, PT, |R3|, +INF , PT ;  /* 0x7f8000000300780b */ /* 0x000fd60003f1d200 */
[----:B------:R-:W-:Y:S05]  /*1ac0*/  @!P1 BRA !P3, `(.L_x_67) ;  /* 0x0000000400309947 */ /* 0x000fea0005800000 */
[----:B------:R-:W-:-:S04]  /*1ad0*/  LOP3.LUT P3, RZ, R3, 0x7fffffff, RZ, 0xc0, !PT ;  /* 0x7fffffff03ff7812 */ /* 0x000fc8000786c0ff */
[----:B------:R-:W-:-:S13]  /*1ae0*/  PLOP3.LUT P1, PT, P1, P3, PT, 0x2f, 0xf2 ;  /* 0x0000000000f2781c */ /* 0x000fda0000f26577 */
[----:B------:R-:W-:Y:S05]  /*1af0*/  @P1 BRA `(.L_x_68) ;  /* 0x00000004001c1947 */ /* 0x000fea0003800000 */
[----:B------:R-:W-:-:S04]  /*1b00*/  LOP3.LUT P1, RZ, R0, 0x7fffffff, RZ, 0xc0, !PT ;  /* 0x7fffffff00ff7812 */ /* 0x000fc8000782c0ff */
[----:B------:R-:W-:-:S13]  /*1b10*/  PLOP3.LUT P0, PT, P0, P1, PT, 0x2f, 0xf2 ;  /* 0x0000000000f2781c */ /* 0x000fda0000702577 */
[----:B------:R-:W-:Y:S05]  /*1b20*/  @P0 BRA `(.L_x_69) ;  /* 0x0000000400040947 */ /* 0x000fea0003800000 */
[----:B------:R-:W-:Y:S02]  /*1b30*/  ISETP.GE.AND P0, PT, R22, RZ, PT ;  /* 0x000000ff1600720c */ /* 0x000fe40003f06270 */
[----:B------:R-:W-:-:S11]  /*1b40*/  ISETP.GE.AND P1, PT, R20, RZ, PT ;  /* 0x000000ff1400720c */ /* 0x000fd60003f26270 */
[----:B------:R-:W-:Y:S01]  /*1b50*/  @P0 MOV R23, RZ ;  /* 0x000000ff00170202 */ /* 0x000fe20000000f00 */
[----:B------:R-:W-:Y:S01]  /*1b60*/  @!P0 FFMA R3, R3, 1.84467440737095516160e+19, RZ ;  /* 0x5f80000003038823 */ /* 0x000fe200000000ff */
[----:B------:R-:W-:Y:S01]  /*1b70*/  @!P0 MOV R23, 0xffffffc0 ;  /* 0xffffffc000178802 */ /* 0x000fe20000000f00 */
[----:B------:R-:W-:-:S04]  /*1b80*/  @!P1 FFMA R0, R0, 1.84467440737095516160e+19, RZ ;  /* 0x5f80000000009823 */ /* 0x000fc800000000ff */
[----:B------:R-:W-:-:S07]  /*1b90*/  @!P1 VIADD R23, R23, 0x40 ;  /* 0x0000004017179836 */ /* 0x000fce0000000000 */
.L_x_65:
[----:B------:R-:W-:Y:S01]  /*1ba0*/  LEA R20, R11, 0xc0800000, 0x17 ;  /* 0xc08000000b147811 */ /* 0x000fe200078eb8ff */
[----:B------:R-:W-:Y:S01]  /*1bb0*/  BSSY.RECONVERGENT B2, `(.L_x_70) ;  /* 0x0000036000027945 */ /* 0x000fe20003800200 */
[----:B------:R-:W-:Y:S02]  /*1bc0*/  IADD3 R22, PT, PT, R21, -0x7f, RZ ;  /* 0xffffff8115167810 */ /* 0x000fe40007ffe0ff */
[----:B------:R-:W-:-:S03]  /*1bd0*/  IADD3 R20, PT, PT, -R20, R0, RZ ;  /* 0x0000000014147210 */ /* 0x000fc60007ffe1ff */
[C---:B------:R-:W-:Y:S01]  /*1be0*/  IMAD R3, R22.reuse, -0x800000, R3 ;  /* 0xff80000016037824 */ /* 0x040fe200078e0203 */
[----:B------:R0:W1:Y:S01]  /*1bf0*/  MUFU.RCP R0, R20 ;  /* 0x0000001400007308 */ /* 0x0000620000001000 */
[----:B------:R-:W-:-:S05]  /*1c00*/  IADD3 R22, PT, PT, R22, 0x7f, -R11 ;  /* 0x0000007f16167810 */ /* 0x000fca0007ffe80b */
[----:B------:R-:W-:Y:S02]  /*1c10*/  IMAD.IADD R23, R22, 0x1, R23 ;  /* 0x0000000116177824 */ /* 0x000fe400078e0217 */
[----:B0-----:R-:W-:-:S04]  /*1c20*/  FADD.FTZ R20, -R20, -RZ ;  /* 0x800000ff14147221 */ /* 0x001fc80000010100 */
[----:B-1----:R-:W-:-:S04]  /*1c30*/  FFMA R21, R0, R20, 1 ;  /* 0x3f80000000157423 */ /* 0x002fc80000000014 */
[----:B------:R-:W-:-:S04]  /*1c40*/  FFMA R0, R0, R21, R0 ;  /* 0x0000001500007223 */ /* 0x000fc80000000000 */
[----:B------:R-:W-:-:S04]  /*1c50*/  FFMA R21, R3, R0, RZ ;  /* 0x0000000003157223 */ /* 0x000fc800000000ff */
[----:B------:R-:W-:-:S04]  /*1c60*/  FFMA R11, R20, R21, R3 ;  /* 0x00000015140b7223 */ /* 0x000fc80000000003 */
[----:B------:R-:W-:-:S04]  /*1c70*/  FFMA R11, R0, R11, R21 ;  /* 0x0000000b000b7223 */ /* 0x000fc80000000015 */
[----:B------:R-:W-:-:S04]  /*1c80*/  FFMA R3, R20, R11, R3 ;  /* 0x0000000b14037223 */ /* 0x000fc80000000003 */
[----:B------:R-:W-:-:S05]  /*1c90*/  FFMA R20, R0, R3, R11 ;  /* 0x0000000300147223 */ /* 0x000fca000000000b */
[----:B------:R-:W-:-:S04]  /*1ca0*/  SHF.R.U32.HI R22, RZ, 0x17, R20 ;  /* 0x00000017ff167819 */ /* 0x000fc80000011614 */
[----:B------:R-:W-:-:S04]  /*1cb0*/  LOP3.LUT R22, R22, 0xff, RZ, 0xc0, !PT ;  /* 0x000000ff16167812 */ /* 0x000fc800078ec0ff */
[----:B------:R-:W-:-:S04]  /*1cc0*/  IADD3 R21, PT, PT, R22, R23, RZ ;  /* 0x0000001716157210 */ /* 0x000fc80007ffe0ff */
[----:B------:R-:W-:-:S04]  /*1cd0*/  IADD3 R22, PT, PT, R21, -0x1, RZ ;  /* 0xffffffff15167810 */ /* 0x000fc80007ffe0ff */
[----:B------:R-:W-:-:S13]  /*1ce0*/  ISETP.GE.U32.AND P0, PT, R22, 0xfe, PT ;  /* 0x000000fe1600780c */ /* 0x000fda0003f06070 */
[----:B------:R-:W-:Y:S05]  /*1cf0*/  @!P0 BRA `(.L_x_71) ;  /* 0x0000000000808947 */ /* 0x000fea0003800000 */
[----:B------:R-:W-:-:S13]  /*1d00*/  ISETP.GT.AND P0, PT, R21, 0xfe, PT ;  /* 0x000000fe1500780c */ /* 0x000fda0003f04270 */
[----:B------:R-:W-:Y:S05]  /*1d10*/  @P0 BRA `(.L_x_72) ;  /* 0x00000000006c0947 */ /* 0x000fea0003800000 */
[----:B------:R-:W-:-:S13]  /*1d20*/  ISETP.GE.AND P0, PT, R21, 0x1, PT ;  /* 0x000000011500780c */ /* 0x000fda0003f06270 */
[----:B------:R-:W-:Y:S05]  /*1d30*/  @P0 BRA `(.L_x_73) ;  /* 0x0000000000740947 */ /* 0x000fea0003800000 */
[----:B------:R-:W-:Y:S02]  /*1d40*/  ISETP.GE.AND P0, PT, R21, -0x18, PT ;  /* 0xffffffe81500780c */ /* 0x000fe40003f06270 */
[----:B------:R-:W-:-:S11]  /*1d50*/  LOP3.LUT R20, R20, 0x80000000, RZ, 0xc0, !PT ;  /* 0x8000000014147812 */ /* 0x000fd600078ec0ff */
[----:B------:R-:W-:Y:S05]  /*1d60*/  @!P0 BRA `(.L_x_73) ;  /* 0x0000000000688947 */ /* 0x000fea0003800000 */
[CCC-:B------:R-:W-:Y:S01]  /*1d70*/  FFMA.RZ R22, R0.reuse, R3.reuse, R11.reuse ;  /* 0x0000000300167223 */ /* 0x1c0fe2000000c00b */
[CCC-:B------:R-:W-:Y:S01]  /*1d80*/  FFMA.RP R23, R0.reuse, R3.reuse, R11.reuse ;  /* 0x0000000300177223 */ /* 0x1c0fe2000000800b */
[----:B------:R-:W-:Y:S01]  /*1d90*/  FFMA.RM R0, R0, R3, R11 ;  /* 0x0000000300007223 */ /* 0x000fe2000000400b */
[C---:B------:R-:W-:Y:S01]  /*1da0*/  VIADD R3, R21.reuse, 0x20 ;  /* 0x0000002015037836 */ /* 0x040fe20000000000 */
[C---:B------:R-:W-:Y:S02]  /*1db0*/  ISETP.NE.AND P3, PT, R21.reuse, RZ, PT ;  /* 0x000000ff1500720c */ /* 0x040fe40003f65270 */
[----:B------:R-:W-:Y:S02]  /*1dc0*/  LOP3.LUT R22, R22, 0x7fffff, RZ, 0xc0, !PT ;  /* 0x007fffff16167812 */ /* 0x000fe400078ec0ff */
[----:B------:R-:W-:Y:S02]  /*1dd0*/  ISETP.NE.AND P1, PT, R21, RZ, PT ;  /* 0x000000ff1500720c */ /* 0x000fe40003f25270 */
[----:B------:R-:W-:-:S02]  /*1de0*/  LOP3.LUT R22, R22, 0x800000, RZ, 0xfc, !PT ;  /* 0x0080000016167812 */ /* 0x000fc400078efcff */
[----:B------:R-:W-:Y:S02]  /*1df0*/  IADD3 R21, PT, PT, -R21, RZ, RZ ;  /* 0x000000ff15157210 */ /* 0x000fe40007ffe1ff */
[----:B------:R-:W-:Y:S02]  /*1e00*/  SHF.L.U32 R3, R22, R3, RZ ;  /* 0x0000000316037219 */ /* 0x000fe400000006ff */
[----:B------:R-:W-:Y:S02]  /*1e10*/  FSETP.NEU.FTZ.AND P0, PT, R23, R0, PT ;  /* 0x000000001700720b */ /* 0x000fe40003f1d000 */
[----:B------:R-:W-:Y:S02]  /*1e20*/  SEL R11, R21, RZ, P3 ;  /* 0x000000ff150b7207 */ /* 0x000fe40001800000 */
[----:B------:R-:W-:Y:S02]  /*1e30*/  ISETP.NE.AND P1, PT, R3, RZ, P1 ;  /* 0x000000ff0300720c */ /* 0x000fe40000f25270 */
[----:B------:R-:W-:-:S02]  /*1e40*/  SHF.R.U32.HI R11, RZ, R11, R22 ;  /* 0x0000000bff0b7219 */ /* 0x000fc40000011616 */
[----:B------:R-:W-:Y:S02]  /*1e50*/  PLOP3.LUT P0, PT, P0, P1, PT, 0xf8, 0x8f ;  /* 0x00000000008f781c */ /* 0x000fe40000703f70 */
[----:B------:R-:W-:Y:S02]  /*1e60*/  SHF.R.U32.HI R3, RZ, 0x1, R11 ;  /* 0x00000001ff037819 */ /* 0x000fe4000001160b */
[----:B------:R-:W-:-:S04]  /*1e70*/  SEL R0, RZ, 0x1, !P0 ;  /* 0x00000001ff007807 */ /* 0x000fc80004000000 */
[----:B------:R-:W-:-:S04]  /*1e80*/  LOP3.LUT R0, R0, 0x1, R3, 0xf8, !PT ;  /* 0x0000000100007812 */ /* 0x000fc800078ef803 */
[----:B------:R-:W-:-:S04]  /*1e90*/  LOP3.LUT R0, R0, R11, RZ, 0xc0, !PT ;  /* 0x0000000b00007212 */ /* 0x000fc800078ec0ff */
[----:B------:R-:W-:-:S04]  /*1ea0*/  IADD3 R3, PT, PT, R3, R0, RZ ;  /* 0x0000000003037210 */ /* 0x000fc80007ffe0ff */
[----:B------:R-:W-:Y:S01]  /*1eb0*/  LOP3.LUT R20, R3, R20, RZ, 0xfc, !PT ;  /* 0x0000001403147212 */ /* 0x000fe200078efcff */
[----:B------:R-:W-:Y:S06]  /*1ec0*/  BRA `(.L_x_73) ;  /* 0x0000000000107947 */ /* 0x000fec0003800000 */
.L_x_72:
[----:B------:R-:W-:-:S04]  /*1ed0*/  LOP3.LUT R20, R20, 0x80000000, RZ, 0xc0, !PT ;  /* 0x8000000014147812 */ /* 0x000fc800078ec0ff */
[----:B------:R-:W-:Y:S01]  /*1ee0*/  LOP3.LUT R20, R20, 0x7f800000, RZ, 0xfc, !PT ;  /* 0x7f80000014147812 */ /* 0x000fe200078efcff */
[----:B------:R-:W-:Y:S06]  /*1ef0*/  BRA `(.L_x_73) ;  /* 0x0000000000047947 */ /* 0x000fec0003800000 */
.L_x_71:
[----:B------:R-:W-:-:S07]  /*1f00*/  IMAD R20, R23, 0x800000, R20 ;  /* 0x0080000017147824 */ /* 0x000fce00078e0214 */
.L_x_73:
[----:B------:R-:W-:Y:S05]  /*1f10*/  BSYNC.RECONVERGENT B2 ;  /* 0x0000000000027941 */ /* 0x000fea0003800200 */
.L_x_70:
[----:B------:R-:W-:Y:S01]  /*1f20*/  MOV R0, R20 ;  /* 0x0000001400007202 */ /* 0x000fe20000000f00 */
[----:B------:R-:W-:Y:S06]  /*1f30*/  BRA `(.L_x_74) ;  /* 0x0000000000207947 */ /* 0x000fec0003800000 */
.L_x_69:
[----:B------:R-:W-:-:S04]  /*1f40*/  LOP3.LUT R0, R0, 0x80000000, R3, 0x48, !PT ;  /* 0x8000000000007812 */ /* 0x000fc800078e4803 */
[----:B------:R-:W-:Y:S01]  /*1f50*/  LOP3.LUT R0, R0, 0x7f800000, RZ, 0xfc, !PT ;  /* 0x7f80000000007812 */ /* 0x000fe200078efcff */
[----:B------:R-:W-:Y:S06]  /*1f60*/  BRA `(.L_x_74) ;  /* 0x0000000000147947 */ /* 0x000fec0003800000 */
.L_x_68:
[----:B------:R-:W-:Y:S01]  /*1f70*/  LOP3.LUT R0, R0, 0x80000000, R3, 0x48, !PT ;  /* 0x8000000000007812 */ /* 0x000fe200078e4803 */
[----:B------:R-:W-:Y:S06]  /*1f80*/  BRA `(.L_x_74) ;  /* 0x00000000000c7947 */ /* 0x000fec0003800000 */
.L_x_67:
[----:B------:R-:W0:Y:S01]  /*1f90*/  MUFU.RSQ R0, -QNAN ;  /* 0xffc0000000007908 */ /* 0x000e220000001400 */
[----:B------:R-:W-:Y:S05]  /*1fa0*/  BRA `(.L_x_74) ;  /* 0x0000000000047947 */ /* 0x000fea0003800000 */
.L_x_66:
[----:B------:R-:W-:-:S07]  /*1fb0*/  FADD.FTZ R0, R3, R0 ;  /* 0x0000000003007221 */ /* 0x000fce0000010000 */
.L_x_74:
[----:B------:R-:W-:Y:S05]  /*1fc0*/  BSYNC.RECONVERGENT B1 ;  /* 0x0000000000017941 */ /* 0x000fea0003800200 */
.L_x_64:
[----:B------:R-:W-:-:S04]  /*1fd0*/  HFMA2 R11, -RZ, RZ, 0, 0 ;  /* 0x00000000ff0b7431 */ /* 0x000fc800000001ff */
[----:B0-----:R-:W-:Y:S05]  /*1fe0*/  RET.REL.NODEC R10 `(_Z33kernel_normalize_and_find_closestPiS_PfS0_iS0_iS_) ;  /* 0xffffffe00a047950 */ /* 0x001fea0003c3ffff */
.L_x_75:
        /* <DEDUP_REMOVED lines=9> */
.L_x_78:


//--------------------- .nv.shared.reserved.0     --------------------------
	.section	.nv.shared.reserved.0,"aw",@nobits
	.weak		__nv_reservedSMEM_offset_0_alias
	.size		__nv_reservedSMEM_offset_0_alias, 0, 64
	.other		__nv_reservedSMEM_offset_0_alias,@"STO_CUDA_RESERVED_SHARED STV_DEFAULT"
__nv_reservedSMEM_offset_0_alias:
	.zero		0
	.zero		64


//--------------------- .nv.constant0._Z23kernel_average_clustersPfiPiS_ --------------------------
	.section	.nv.constant0._Z23kernel_average_clustersPfiPiS_,"a",@progbits
	.sectionflags	@""
	.align	4
.nv.constant0._Z23kernel_average_clustersPfiPiS_:
	.zero		928


//--------------------- .nv.constant0._Z11kernel_diffPiS_i --------------------------
	.section	.nv.constant0._Z11kernel_diffPiS_i,"a",@progbits
	.sectionflags	@""
	.align	4
.nv.constant0._Z11kernel_diffPiS_i:
	.zero		916


//--------------------- .nv.constant0._Z19kernel_subtract_absPiS_i --------------------------
	.section	.nv.constant0._Z19kernel_subtract_absPiS_i,"a",@progbits
	.sectionflags	@""
	.align	4
.nv.constant0._Z19kernel_subtract_absPiS_i:
	.zero		916


//--------------------- .nv.constant0._Z31kernel_compute_centroid_lengthsPiPfS0_i --------------------------
	.section	.nv.constant0._Z31kernel_compute_centroid_lengthsPiPfS0_i,"a",@progbits
	.sectionflags	@""
	.align	4
.nv.constant0._Z31kernel_compute_centroid_lengthsPiPfS0_i:
	.zero		924


//--------------------- .nv.constant0._Z33kernel_normalize_and_find_closestPiS_PfS0_iS0_iS_ --------------------------
	.section	.nv.constant0._Z33kernel_normalize_and_find_closestPiS_PfS0_iS0_iS_,"a",@progbits
	.sectionflags	@""
	.align	4
.nv.constant0._Z33kernel_normalize_and_find_closestPiS_PfS0_iS0_iS_:
	.zero		960


//--------------------- SYMBOLS --------------------------

	.type		.nv.reservedSmem.offset0,@object
	.size		.nv.reservedSmem.offset0,0x4
